	.target	sm_90a

	.elftype	@"ET_EXEC"


//--------------------- .note.nv.tkinfo           --------------------------
	.section	.note.nv.tkinfo,"",@"SHT_NOTE"
	.sectionflags	@"SHF_NOTE_NV_TKINFO"
	.tkinfo
        /*0018*/ 	.word	0x00000002
        /*0030*/ 	.string	""
        /*0030*/ 	.string	"ptxas"
        /*0030*/ 	.string	"Cuda compilation tools, release 13.0, V13.0.88"
        /*0030*/ 	.string	"Build cuda_13.0.r13.0/compiler.36424714_0"
        /*0030*/ 	.string	"-v  -suppress-debug-info  -lineinfo  -arch sm_90a "



//--------------------- .note.nv.cuinfo           --------------------------
	.section	.note.nv.cuinfo,"",@"SHT_NOTE"
	.sectionflags	@"SHF_NOTE_NV_CUINFO"
        /*0018*/ 	.short	0x0002
        /*001a*/ 	.short	0x005a
        /*001c*/ 	.short	0x0082
	.zero		2


//--------------------- .nv.info                  --------------------------
	.section	.nv.info,"",@"SHT_CUDA_INFO"
	.align	4


	//----- nvinfo : EIATTR_REGCOUNT
	.align		4
        /*0000*/ 	.byte	0x04, 0x2f
        /*0002*/ 	.short	(.L_1 - .L_0)
	.align		4
.L_0:
        /*0004*/ 	.word	index@(gluon_wgmma)
        /*0008*/ 	.word	0x0000003a


	//----- nvinfo : EIATTR_FRAME_SIZE
	.align		4
.L_1:
        /*000c*/ 	.byte	0x04, 0x11
        /*000e*/ 	.short	(.L_3 - .L_2)
	.align		4
.L_2:
        /*0010*/ 	.word	index@(gluon_wgmma)
        /*0014*/ 	.word	0x00000000


	//----- nvinfo : EIATTR_MIN_STACK_SIZE
	.align		4
.L_3:
        /*0018*/ 	.byte	0x04, 0x12
        /*001a*/ 	.short	(.L_5 - .L_4)
	.align		4
.L_4:
        /*001c*/ 	.word	index@(gluon_wgmma)
        /*0020*/ 	.word	0x00000000
.L_5:


//--------------------- .nv.compat                --------------------------
	.section	.nv.compat,"",@"SHT_CUDA_COMPAT_INFO"
	.align	4
        /*0000*/ 	.byte	0x02, 0x09, 0x01, 0x00, 0x02, 0x02, 0x04, 0x00, 0x02, 0x05, 0x05, 0x00, 0x03, 0x07, 0x01, 0x01
        /*0010*/ 	.byte	0x02, 0x03, 0x03, 0x00, 0x02, 0x06, 0x01, 0x00, 0x04, 0x0b, 0x08, 0x00, 0x00, 0x00, 0x00, 0x00
        /*0020*/ 	.byte	0x00, 0x00, 0x00, 0x00


//--------------------- .nv.info.gluon_wgmma      --------------------------
	.section	.nv.info.gluon_wgmma,"",@"SHT_CUDA_INFO"
	.sectionflags	@""
	.align	4


	//----- nvinfo : EIATTR_CUDA_API_VERSION
	.align		4
        /*0000*/ 	.byte	0x04, 0x37
        /*0002*/ 	.short	(.L_7 - .L_6)
.L_6:
        /*0004*/ 	.word	0x00000082


	//----- nvinfo : EIATTR_KPARAM_INFO
	.align		4
.L_7:
        /*0008*/ 	.byte	0x04, 0x17
        /*000a*/ 	.short	(.L_9 - .L_8)
.L_8:
        /*000c*/ 	.word	0x00000000
        /*0010*/ 	.short	0x000a
        /*0012*/ 	.short	0x0048
        /*0014*/ 	.byte	0x00, 0xf4, 0x21, 0x00


	//----- nvinfo : EIATTR_KPARAM_INFO
	.align		4
.L_9:
        /*0018*/ 	.byte	0x04, 0x17
        /*001a*/ 	.short	(.L_11 - .L_10)
.L_10:
        /*001c*/ 	.word	0x00000000
        /*0020*/ 	.short	0x0009
        /*0022*/ 	.short	0x0040
        /*0024*/ 	.byte	0x00, 0xf4, 0x21, 0x00


	//----- nvinfo : EIATTR_KPARAM_INFO
	.align		4
.L_11:
        /*0028*/ 	.byte	0x04, 0x17
        /*002a*/ 	.short	(.L_13 - .L_12)
.L_12:
        /*002c*/ 	.word	0x00000000
        /*0030*/ 	.short	0x0008
        /*0032*/ 	.short	0x0038
        /*0034*/ 	.byte	0x00, 0xf0, 0x21, 0x00


	//----- nvinfo : EIATTR_KPARAM_INFO
	.align		4
.L_13:
        /*0038*/ 	.byte	0x04, 0x17
        /*003a*/ 	.short	(.L_15 - .L_14)
.L_14:
        /*003c*/ 	.word	0x00000000
        /*0040*/ 	.short	0x0007
        /*0042*/ 	.short	0x0030
        /*0044*/ 	.byte	0x00, 0xf0, 0x21, 0x00


	//----- nvinfo : EIATTR_KPARAM_INFO
	.align		4
.L_15:
        /*0048*/ 	.byte	0x04, 0x17
        /*004a*/ 	.short	(.L_17 - .L_16)
.L_16:
        /*004c*/ 	.word	0x00000000
        /*0050*/ 	.short	0x0006
        /*0052*/ 	.short	0x0028
        /*0054*/ 	.byte	0x00, 0xf0, 0x21, 0x00


	//----- nvinfo : EIATTR_KPARAM_INFO
	.align		4
.L_17:
        /*0058*/ 	.byte	0x04, 0x17
        /*005a*/ 	.short	(.L_19 - .L_18)
.L_18:
        /*005c*/ 	.word	0x00000000
        /*0060*/ 	.short	0x0005
        /*0062*/ 	.short	0x0020
        /*0064*/ 	.byte	0x00, 0xf0, 0x11, 0x00


	//----- nvinfo : EIATTR_KPARAM_INFO
	.align		4
.L_19:
        /*0068*/ 	.byte	0x04, 0x17
        /*006a*/ 	.short	(.L_21 - .L_20)
.L_20:
        /*006c*/ 	.word	0x00000000
        /*0070*/ 	.short	0x0004
        /*0072*/ 	.short	0x001c
        /*0074*/ 	.byte	0x00, 0xf0, 0x11, 0x00


	//----- nvinfo : EIATTR_KPARAM_INFO
	.align		4
.L_21:
        /*0078*/ 	.byte	0x04, 0x17
        /*007a*/ 	.short	(.L_23 - .L_22)
.L_22:
        /*007c*/ 	.word	0x00000000
        /*0080*/ 	.short	0x0003
        /*0082*/ 	.short	0x0018
        /*0084*/ 	.byte	0x00, 0xf0, 0x11, 0x00


	//----- nvinfo : EIATTR_KPARAM_INFO
	.align		4
.L_23:
        /*0088*/ 	.byte	0x04, 0x17
        /*008a*/ 	.short	(.L_25 - .L_24)
.L_24:
        /*008c*/ 	.word	0x00000000
        /*0090*/ 	.short	0x0002
        /*0092*/ 	.short	0x0010
        /*0094*/ 	.byte	0x00, 0xf4, 0x21, 0x00


	//----- nvinfo : EIATTR_KPARAM_INFO
	.align		4
.L_25:
        /*0098*/ 	.byte	0x04, 0x17
        /*009a*/ 	.short	(.L_27 - .L_26)
.L_26:
        /*009c*/ 	.word	0x00000000
        /*00a0*/ 	.short	0x0001
        /*00a2*/ 	.short	0x0008
        /*00a4*/ 	.byte	0x00, 0xf4, 0x21, 0x00


	//----- nvinfo : EIATTR_KPARAM_INFO
	.align		4
.L_27:
        /*00a8*/ 	.byte	0x04, 0x17
        /*00aa*/ 	.short	(.L_29 - .L_28)
.L_28:
        /*00ac*/ 	.word	0x00000000
        /*00b0*/ 	.short	0x0000
        /*00b2*/ 	.short	0x0000
        /*00b4*/ 	.byte	0x00, 0xf4, 0x21, 0x00


	//----- nvinfo : EIATTR_SPARSE_MMA_MASK
	.align		4
.L_29:
        /*00b8*/ 	.byte	0x03, 0x50
        /*00ba*/ 	.short	0x0000


	//----- nvinfo : EIATTR_MAXREG_COUNT
	.align		4
        /*00bc*/ 	.byte	0x03, 0x1b
        /*00be*/ 	.short	0x00ff


	//----- nvinfo : EIATTR_NUM_BARRIERS
	.align		4
        /*00c0*/ 	.byte	0x02, 0x4c
        /*00c2*/ 	.byte	0x01
	.zero		1


	//----- nvinfo : EIATTR_MERCURY_ISA_VERSION
	.align		4
        /*00c4*/ 	.byte	0x03, 0x5f
        /*00c6*/ 	.short	0x0101


	//----- nvinfo : EIATTR_INT_WARP_WIDE_INSTR_OFFSETS
	.align		4
        /*00c8*/ 	.byte	0x04, 0x31
        /*00ca*/ 	.short	(.L_31 - .L_30)


	//   ....[0]....
.L_30:
        /*00cc*/ 	.word	0x00001330


	//   ....[1]....
        /*00d0*/ 	.word	0x000013c0


	//   ....[2]....
        /*00d4*/ 	.word	0x00001700


	//   ....[3]....
        /*00d8*/ 	.word	0x00001710


	//   ....[4]....
        /*00dc*/ 	.word	0x00001780


	//   ....[5]....
        /*00e0*/ 	.word	0x00001790


	//   ....[6]....
        /*00e4*/ 	.word	0x00001d00


	//   ....[7]....
        /*00e8*/ 	.word	0x00001d10


	//----- nvinfo : EIATTR_COOP_GROUP_MASK_REGIDS
	.align		4
.L_31:
        /*00ec*/ 	.byte	0x04, 0x29
        /*00ee*/ 	.short	(.L_33 - .L_32)


	//   ....[0]....
.L_32:
        /*00f0*/ 	.word	0xffffffff


	//   ....[1]....
        /*00f4*/ 	.word	0xffffffff


	//   ....[2]....
        /*00f8*/ 	.word	0xffffffff


	//----- nvinfo : EIATTR_COOP_GROUP_INSTR_OFFSETS
	.align		4
.L_33:
        /*00fc*/ 	.byte	0x04, 0x28
        /*00fe*/ 	.short	(.L_35 - .L_34)


	//   ....[0]....
.L_34:
        /*0100*/ 	.word	0x00000150


	//   ....[1]....
        /*0104*/ 	.word	0x00000700


	//   ....[2]....
        /*0108*/ 	.word	0x00000cf0


	//----- nvinfo : EIATTR_MBARRIER_INSTR_OFFSETS
	.align		4
.L_35:
        /*010c*/ 	.byte	0x04, 0x39
        /*010e*/ 	.short	(.L_37 - .L_36)


	//   ....[0]....
.L_36:
        /*0110*/ 	.word	0x00001450
        /*0114*/ 	.word	0x000000ff
        /*0118*/ 	.word	0x0000c000
        /*011c*/ 	.short	0x0100
        /*011e*/ 	.byte	0x0c
	.zero		1


	//   ....[1]....
        /*0120*/ 	.word	0x00001840
        /*0124*/ 	.word	0x000000ff
        /*0128*/ 	.word	0x0000c000
        /*012c*/ 	.short	0x010a
        /*012e*/ 	.byte	0x0c
	.zero		1


	//   ....[2]....
        /*0130*/ 	.word	0x00001ba0
        /*0134*/ 	.word	0x000000ff
        /*0138*/ 	.word	0x0000c000
        /*013c*/ 	.short	0x0108
        /*013e*/ 	.byte	0x0c
	.zero		1


	//   ....[3]....
        /*0140*/ 	.word	0x00001da0
        /*0144*/ 	.word	0x000000ff
        /*0148*/ 	.word	0x0000c000
        /*014c*/ 	.short	0x010a
        /*014e*/ 	.byte	0x0c
	.zero		1


	//----- nvinfo : EIATTR_NUM_MBARRIERS
	.align		4
.L_37:
        /*0150*/ 	.byte	0x03, 0x38
        /*0152*/ 	.short	0x0001


	//----- nvinfo : EIATTR_EXIT_INSTR_OFFSETS
	.align		4
        /*0154*/ 	.byte	0x04, 0x1c
        /*0156*/ 	.short	(.L_39 - .L_38)


	//   ....[0]....
.L_38:
        /*0158*/ 	.word	0x00001d90


	//----- nvinfo : EIATTR_REQNTID
	.align		4
.L_39:
        /*015c*/ 	.byte	0x04, 0x10
        /*015e*/ 	.short	(.L_41 - .L_40)
.L_40:
        /*0160*/ 	.word	0x00000100
        /*0164*/ 	.word	0x00000001
        /*0168*/ 	.word	0x00000001


	//----- nvinfo : EIATTR_CRS_STACK_SIZE
	.align		4
.L_41:
        /*016c*/ 	.byte	0x04, 0x1e
        /*016e*/ 	.short	(.L_43 - .L_42)
.L_42:
        /*0170*/ 	.word	0x00000000


	//----- nvinfo : EIATTR_CBANK_PARAM_SIZE
	.align		4
.L_43:
        /*0174*/ 	.byte	0x03, 0x19
        /*0176*/ 	.short	0x0050


	//----- nvinfo : EIATTR_PARAM_CBANK
	.align		4
        /*0178*/ 	.byte	0x04, 0x0a
        /*017a*/ 	.short	(.L_45 - .L_44)
	.align		4
.L_44:
        /*017c*/ 	.word	index@(.nv.constant0.gluon_wgmma)
        /*0180*/ 	.short	0x0210
        /*0182*/ 	.short	0x0050


	//----- nvinfo : EIATTR_SW_WAR
	.align		4
.L_45:
        /*0184*/ 	.byte	0x04, 0x36
        /*0186*/ 	.short	(.L_47 - .L_46)
.L_46:
        /*0188*/ 	.word	0x00000008
.L_47:


//--------------------- .nv.callgraph             --------------------------
	.section	.nv.callgraph,"",@"SHT_CUDA_CALLGRAPH"
	.align	4
	.sectionentsize	8
	.align		4
        /*0000*/ 	.word	0x00000000
	.align		4
        /*0004*/ 	.word	0xffffffff
	.align		4
        /*0008*/ 	.word	0x00000000
	.align		4
        /*000c*/ 	.word	0xfffffffe
	.align		4
        /*0010*/ 	.word	0x00000000
	.align		4
        /*0014*/ 	.word	0xfffffffd
	.align		4
        /*0018*/ 	.word	0x00000000
	.align		4
        /*001c*/ 	.word	0xfffffffc


//--------------------- .text.gluon_wgmma         --------------------------
	.section	.text.gluon_wgmma,"ax",@progbits
	.align	128
        .global         gluon_wgmma
        .type           gluon_wgmma,@function
        .size           gluon_wgmma,(.L_x_52 - gluon_wgmma)
        .other          gluon_wgmma,@"STO_CUDA_ENTRY STV_DEFAULT"
gluon_wgmma:
.text.gluon_wgmma:
[----:B------:R-:W-:Y:S01]  /*0000*/  LDC R1, c[0x0][0x28] ;  /* 0x00000a00ff017b82 */ /* 0x000fe20000000800 */
[----:B------:R-:W1:Y:S07]  /*0010*/  S2R R0, SR_TID.X ;  /* 0x0000000000007919 */ /* 0x000e6e0000002100 */
[----:B------:R-:W2:Y:S01]  /*0020*/  S2UR UR4, SR_CgaCtaId ;  /* 0x00000000000479c3 */ /* 0x000ea20000008800 */
[----:B------:R-:W-:Y:S01]  /*0030*/  UMOV UR12, 0x400 ;  /* 0x00000400000c7882 */ /* 0x000fe20000000000 */
[----:B------:R-:W-:Y:S01]  /*0040*/  ULDC UR6, c[0x0][0xc] ;  /* 0x0000030000067ab9 */ /* 0x000fe20000000800 */
[----:B------:R-:W-:Y:S01]  /*0050*/  ULDC.64 UR54, c[0x0][0x250] ;  /* 0x0000940000367ab9 */ /* 0x000fe20000000a00 */
[----:B------:R-:W-:Y:S04]  /*0060*/  BSSY B0, `(.L_x_0) ;  /* 0x000001e000007945 */ /* 0x000fe80003800000 */
[----:B------:R-:W3:Y:S08]  /*0070*/  LDC R2, c[0x0][0x228] ;  /* 0x00008a00ff027b82 */ /* 0x000ef00000000800 */
[----:B------:R-:W4:Y:S08]  /*0080*/  LDC R8, c[0x0][0x230] ;  /* 0x00008c00ff087b82 */ /* 0x000f300000000800 */
[----:B------:R-:W-:Y:S01]  /*0090*/  S2UR UR15, SR_CTAID.Y ;  /* 0x00000000000f79c3 */ /* 0x000fe20000002600 */
[----:B--2---:R-:W-:-:S03]  /*00a0*/  ULEA UR12, UR4, UR12, 0x18 ;  /* 0x0000000c040c7291 */ /* 0x004fc6000f8ec03f */
[----:B------:R-:W-:Y:S01]  /*00b0*/  ULDC UR4, c[0x0][0x10] ;  /* 0x0000040000047ab9 */ /* 0x000fe20000000800 */
[----:B-1----:R-:W-:-:S03]  /*00c0*/  LOP3.LUT R6, R0, 0xff, RZ, 0xc0, !PT ;  /* 0x000000ff00067812 */ /* 0x002fc600078ec0ff */
[----:B------:R-:W1:Y:S01]  /*00d0*/  S2UR UR5, SR_CTAID.Z ;  /* 0x00000000000579c3 */ /* 0x000e620000002700 */
[----:B---3--:R-:W-:Y:S01]  /*00e0*/  VIADD R2, R2, 0xffffffff ;  /* 0xffffffff02027836 */ /* 0x008fe20000000000 */
[C---:B------:R-:W-:Y:S02]  /*00f0*/  ISETP.GE.U32.AND P0, PT, R6.reuse, 0x20, PT ;  /* 0x000000200600780c */ /* 0x040fe40003f06070 */
[C---:B------:R-:W-:Y:S02]  /*0100*/  ISETP.NE.U32.AND P2, PT, R6.reuse, RZ, PT ;  /* 0x000000ff0600720c */ /* 0x040fe40003f45070 */
[----:B------:R-:W-:Y:S02]  /*0110*/  LEA R14, R6, UR12, 0x2 ;  /* 0x0000000c060e7c11 */ /* 0x000fe4000f8e10ff */
[----:B------:R-:W2:Y:S01]  /*0120*/  S2UR UR56, SR_CTAID.X ;  /* 0x00000000003879c3 */ /* 0x000ea20000002500 */
[----:B----4-:R-:W-:-:S06]  /*0130*/  VIADD R11, R8, 0xffffffff ;  /* 0xffffffff080b7836 */ /* 0x010fcc0000000000 */
[----:B------:R3:W-:Y:S01]  /*0140*/  @!P0 STS [R14], RZ ;  /* 0x000000ff0e008388 */ /* 0x0007e20000000800 */
[----:B------:R-:W-:-:S03]  /*0150*/  NOP ;  /* 0x0000000000007918 */ /* 0x000fc60000000000 */
[----:B------:R3:W-:Y:S01]  /*0160*/  @!P2 STS [UR12+0x24], R2 ;  /* 0x00002402ff00a988 */ /* 0x0007e2000800080c */
[----:B-1----:R-:W-:-:S03]  /*0170*/  UIMAD UR4, UR5, UR4, UR15 ;  /* 0x00000004050472a4 */ /* 0x002fc6000f8e020f */
[----:B------:R3:W-:Y:S01]  /*0180*/  @!P2 STS [UR12+0x20], R11 ;  /* 0x0000200bff00a988 */ /* 0x0007e2000800080c */
[----:B--2---:R-:W-:-:S04]  /*0190*/  UIMAD UR4, UR4, UR6, UR56 ;  /* 0x00000006040472a4 */ /* 0x004fc8000f8e0238 */
[----:B------:R-:W-:-:S04]  /*01a0*/  UIMAD UR4, UR4, 0x180, URZ ;  /* 0x00000180040478a4 */ /* 0x000fc8000f8e023f */
[----:B------:R-:W-:-:S04]  /*01b0*/  UIADD3 UR6, UP0, UR4, UR54, URZ ;  /* 0x0000003604067290 */ /* 0x000fc8000ff1e03f */
[----:B------:R-:W-:Y:S01]  /*01c0*/  ULEA.HI.X.SX32 UR7, UR4, UR55, 0x1, UP0 ;  /* 0x0000003704077291 */ /* 0x000fe200080f0e3f */
[----:B---3--:R-:W-:Y:S11]  /*01d0*/  @P2 BRA `(.L_x_1) ;  /* 0x0000000000182947 */ /* 0x008ff60003800000 */
[----:B------:R-:W1:Y:S01]  /*01e0*/  LDS R3, [UR12+0x8] ;  /* 0x0000080cff037984 */ /* 0x000e620008000800 */
[----:B------:R-:W2:Y:S01]  /*01f0*/  LDC.64 R12, c[0x0][0x210] ;  /* 0x00008400ff0c7b82 */ /* 0x000ea20000000a00 */
[----:B------:R-:W-:Y:S02]  /*0200*/  IMAD.MOV.U32 R4, RZ, RZ, 0x70 ;  /* 0x00000070ff047424 */ /* 0x000fe400078e00ff */
[----:B--2---:R2:W-:Y:S03]  /*0210*/  STS.64 [UR12], R12 ;  /* 0x0000000cff007988 */ /* 0x0045e60008000a0c */
[----:B-1----:R-:W-:-:S05]  /*0220*/  LOP3.LUT R3, R3, 0x10, R4, 0xd8, !PT ;  /* 0x0000001003037812 */ /* 0x002fca00078ed804 */
[----:B------:R2:W-:Y:S02]  /*0230*/  STS [UR12+0x8], R3 ;  /* 0x00000803ff007988 */ /* 0x0005e4000800080c */
.L_x_1:
[----:B------:R-:W-:Y:S05]  /*0240*/  BSYNC B0 ;  /* 0x0000000000007941 */ /* 0x000fea0003800000 */
.L_x_0:
[----:B------:R-:W-:Y:S04]  /*0250*/  BSSY B0, `(.L_x_2) ;  /* 0x000000a000007945 */ /* 0x000fe80003800000 */
[----:B------:R-:W-:Y:S05]  /*0260*/  @P2 BRA `(.L_x_3) ;  /* 0x0000000000202947 */ /* 0x000fea0003800000 */
[----:B--2---:R-:W1:Y:S01]  /*0270*/  LDS R3, [UR12+0x34] ;  /* 0x0000340cff037984 */ /* 0x004e620008000800 */
[----:B------:R-:W-:Y:S02]  /*0280*/  IMAD.MOV.U32 R4, RZ, RZ, 0x3f000000 ;  /* 0x3f000000ff047424 */ /* 0x000fe400078e00ff */
[----:B------:R-:W-:Y:S01]  /*0290*/  @!P2 IMAD.MOV.U32 R5, RZ, RZ, 0x7f ;  /* 0x0000007fff05a424 */ /* 0x000fe200078e00ff */
[----:B------:R-:W2:Y:S02]  /*02a0*/  @!P2 LDS R10, [UR12+0x38] ;  /* 0x0000380cff0aa984 */ /* 0x000ea40008000800 */
[----:B-1----:R-:W-:Y:S02]  /*02b0*/  LOP3.LUT R3, R3, 0xff000000, R4, 0xb8, !PT ;  /* 0xff00000003037812 */ /* 0x002fe400078eb804 */
[----:B--2---:R-:W-:-:S03]  /*02c0*/  @!P2 LOP3.LUT R4, R10, 0xff, R5, 0xb8, !PT ;  /* 0x000000ff0a04a812 */ /* 0x004fc600078eb805 */
[----:B------:R1:W-:Y:S04]  /*02d0*/  STS [UR12+0x34], R3 ;  /* 0x00003403ff007988 */ /* 0x0003e8000800080c */
[----:B------:R1:W-:Y:S02]  /*02e0*/  @!P2 STS [UR12+0x38], R4 ;  /* 0x00003804ff00a988 */ /* 0x0003e4000800080c */
.L_x_3:
[----:B------:R-:W-:Y:S05]  /*02f0*/  BSYNC B0 ;  /* 0x0000000000007941 */ /* 0x000fea0003800000 */
.L_x_2:
[----:B------:R-:W-:Y:S04]  /*0300*/  BSSY B0, `(.L_x_4) ;  /* 0x000000e000007945 */ /* 0x000fe80003800000 */
[----:B------:R-:W-:Y:S05]  /*0310*/  @P2 BRA `(.L_x_5) ;  /* 0x0000000000302947 */ /* 0x000fea0003800000 */
[----:B-1----:R-:W1:Y:S01]  /*0320*/  LDS R4, [UR12+0x34] ;  /* 0x0000340cff047984 */ /* 0x002e620008000800 */
[----:B--2---:R-:W2:Y:S03]  /*0330*/  LDC.64 R12, c[0x0][0x238] ;  /* 0x00008e00ff0c7b82 */ /* 0x004ea60000000a00 */
[----:B------:R-:W3:Y:S01]  /*0340*/  LDS R3, [UR12+0x1c] ;  /* 0x00001c0cff037984 */ /* 0x000ee20008000800 */
[C---:B--2---:R-:W-:Y:S01]  /*0350*/  SHF.L.U64.HI R10, R12.reuse, 0x1, R13 ;  /* 0x000000010c0a7819 */ /* 0x044fe2000001020d */
[----:B------:R-:W-:-:S03]  /*0360*/  IMAD.SHL.U32 R5, R12, 0x2, RZ ;  /* 0x000000020c057824 */ /* 0x000fc600078e00ff */
[--C-:B------:R-:W-:Y:S02]  /*0370*/  SHF.R.U32.HI R12, RZ, 0x4, R10.reuse ;  /* 0x00000004ff0c7819 */ /* 0x100fe4000001160a */
[----:B------:R-:W-:-:S05]  /*0380*/  SHF.R.U64 R5, R5, 0x4, R10 ;  /* 0x0000000405057819 */ /* 0x000fca000000120a */
[----:B------:R4:W-:Y:S01]  /*0390*/  STS [UR12+0xc], R5 ;  /* 0x00000c05ff007988 */ /* 0x0009e2000800080c */
[----:B-1----:R-:W-:Y:S02]  /*03a0*/  LOP3.LUT R4, R4, 0x7, RZ, 0xb8, !PT ;  /* 0x0000000704047812 */ /* 0x002fe400078eb8ff */
[----:B---3--:R-:W-:-:S03]  /*03b0*/  LOP3.LUT R3, R3, 0xf, R12, 0xb8, !PT ;  /* 0x0000000f03037812 */ /* 0x008fc600078eb80c */
[----:B------:R4:W-:Y:S04]  /*03c0*/  STS [UR12+0x34], R4 ;  /* 0x00003404ff007988 */ /* 0x0009e8000800080c */
[----:B------:R4:W-:Y:S02]  /*03d0*/  STS [UR12+0x1c], R3 ;  /* 0x00001c03ff007988 */ /* 0x0009e4000800080c */
.L_x_5:
[----:B------:R-:W-:Y:S05]  /*03e0*/  BSYNC B0 ;  /* 0x0000000000007941 */ /* 0x000fea0003800000 */
.L_x_4:
[----:B------:R-:W-:Y:S04]  /*03f0*/  BSSY B1, `(.L_x_6) ;  /* 0x000001b000017945 */ /* 0x000fe80003800000 */
[----:B------:R-:W-:Y:S01]  /*0400*/  BSSY B0, `(.L_x_7) ;  /* 0x0000016000007945 */ /* 0x000fe20003800000 */
[----:B------:R-:W-:-:S03]  /*0410*/  IMAD.MOV.U32 R7, RZ, RZ, RZ ;  /* 0x000000ffff077224 */ /* 0x000fc600078e00ff */
[----:B------:R-:W-:Y:S05]  /*0420*/  @P2 BRA `(.L_x_8) ;  /* 0x0000000000202947 */ /* 0x000fea0003800000 */
[----:B-12-4-:R-:W1:Y:S02]  /*0430*/  LDS R3, [UR12+0x34] ;  /* 0x0000340cff037984 */ /* 0x016e640008000800 */
[----:B-1----:R-:W-:-:S05]  /*0440*/  LOP3.LUT R3, R3, 0x38, RZ, 0xb8, !PT ;  /* 0x0000003803037812 */ /* 0x002fca00078eb8ff */
[----:B------:R1:W-:Y:S01]  /*0450*/  STS [UR12+0x34], R3 ;  /* 0x00003403ff007988 */ /* 0x0003e2000800080c */
[----:B------:R-:W-:Y:S05]  /*0460*/  @P2 BRA `(.L_x_9) ;  /* 0x0000000000202947 */ /* 0x000fea0003800000 */
[----:B-1----:R-:W1:Y:S01]  /*0470*/  LDS R3, [UR12+0x8] ;  /* 0x0000080cff037984 */ /* 0x002e620008000800 */
[----:B------:R-:W-:-:S05]  /*0480*/  IMAD.MOV.U32 R4, RZ, RZ, 0x780 ;  /* 0x00000780ff047424 */ /* 0x000fca00078e00ff */
[----:B-1----:R-:W-:-:S05]  /*0490*/  LOP3.LUT R3, R3, 0x300, R4, 0xd8, !PT ;  /* 0x0000030003037812 */ /* 0x002fca00078ed804 */
[----:B------:R3:W-:Y:S02]  /*04a0*/  STS [UR12+0x8], R3 ;  /* 0x00000803ff007988 */ /* 0x0007e4000800080c */
.L_x_8:
[----:B------:R-:W-:Y:S05]  /*04b0*/  @P2 BRA `(.L_x_10) ;  /* 0x0000000000282947 */ /* 0x000fea0003800000 */
[----:B-1234-:R-:W1:Y:S02]  /*04c0*/  LDS R3, [UR12+0x8] ;  /* 0x0000080cff037984 */ /* 0x01ee640008000800 */
[----:B-1----:R-:W-:-:S05]  /*04d0*/  LOP3.LUT R3, R3, 0x1800, RZ, 0xb8, !PT ;  /* 0x0000180003037812 */ /* 0x002fca00078eb8ff */
[----:B------:R2:W-:Y:S02]  /*04e0*/  STS [UR12+0x8], R3 ;  /* 0x00000803ff007988 */ /* 0x0005e4000800080c */
.L_x_9:
[----:B------:R-:W-:Y:S05]  /*04f0*/  @P2 BREAK B0 ;  /* 0x0000000000002942 */ /* 0x000fea0003800000 */
[----:B------:R-:W-:Y:S05]  /*0500*/  @P2 BRA `(.L_x_11) ;  /* 0x0000000000242947 */ /* 0x000fea0003800000 */
[----:B------:R-:W3:Y:S01]  /*0510*/  LDS R4, [UR12+0x8] ;  /* 0x0000080cff047984 */ /* 0x000ee20008000800 */
[----:B-12---:R-:W-:-:S05]  /*0520*/  IMAD.MOV.U32 R3, RZ, RZ, 0x6000 ;  /* 0x00006000ff037424 */ /* 0x006fca00078e00ff */
[----:B---3--:R-:W-:-:S04]  /*0530*/  LOP3.LUT R3, R4, 0x6000, R3, 0xd8, !PT ;  /* 0x0000600004037812 */ /* 0x008fc800078ed803 */
[----:B------:R-:W-:-:S05]  /*0540*/  LOP3.LUT R3, R3, 0x400000, RZ, 0xb8, !PT ;  /* 0x0040000003037812 */ /* 0x000fca00078eb8ff */
[----:B------:R5:W-:Y:S02]  /*0550*/  STS [UR12+0x8], R3 ;  /* 0x00000803ff007988 */ /* 0x000be4000800080c */
.L_x_10:
[----:B------:R-:W-:Y:S05]  /*0560*/  BSYNC B0 ;  /* 0x0000000000007941 */ /* 0x000fea0003800000 */
.L_x_7:
[----:B-12345:R-:W1:Y:S02]  /*0570*/  @!P2 LDS R3, [UR12+0x8] ;  /* 0x0000080cff03a984 */ /* 0x03ee640008000800 */
[----:B-1----:R-:W-:-:S05]  /*0580*/  @!P2 LOP3.LUT R3, R3, 0x8000, RZ, 0xb8, !PT ;  /* 0x000080000303a812 */ /* 0x002fca00078eb8ff */
[----:B------:R3:W-:Y:S02]  /*0590*/  @!P2 STS [UR12+0x8], R3 ;  /* 0x00000803ff00a988 */ /* 0x0007e4000800080c */
.L_x_11:
[----:B------:R-:W-:Y:S05]  /*05a0*/  BSYNC B1 ;  /* 0x0000000000017941 */ /* 0x000fea0003800000 */
.L_x_6:
[----:B------:R-:W-:Y:S05]  /*05b0*/  WARPSYNC.ALL ;  /* 0x0000000000007948 */ /* 0x000fea0003800000 */
[----:B------:R-:W-:Y:S05]  /*05c0*/  @P0 BRA `(.L_x_12) ;  /* 0x0000000000280947 */ /* 0x000fea0003800000 */
[----:B-123--:R-:W1:Y:S01]  /*05d0*/  S2R R3, SR_LANEID ;  /* 0x0000000000037919 */ /* 0x00ee620000000000 */
[----:B------:R-:W-:Y:S05]  /*05e0*/  WARPSYNC.ALL ;  /* 0x0000000000007948 */ /* 0x000fea0003800000 */
[----:B-1----:R-:W-:-:S05]  /*05f0*/  IMAD.SHL.U32 R3, R3, 0x4, RZ ;  /* 0x0000000403037824 */ /* 0x002fca00078e00ff */
[----:B------:R-:W1:Y:S01]  /*0600*/  LDS R9, [R3+UR12] ;  /* 0x0000000c03097984 */ /* 0x000e620008000800 */
[----:B------:R-:W-:-:S05]  /*0610*/  IADD3 R4, P1, R3, UR6, RZ ;  /* 0x0000000603047c10 */ /* 0x000fca000ff3e0ff */
[----:B------:R-:W-:-:S05]  /*0620*/  IMAD.X R5, RZ, RZ, UR7, P1 ;  /* 0x00000007ff057e24 */ /* 0x000fca00088e06ff */
[----:B-1----:R4:W5:Y:S01]  /*0630*/  ATOMG.E.EXCH.STRONG.GPU PT, RZ, [R4], R9 ;  /* 0x0000000904ff73a8 */ /* 0x00296200041ee100 */
[----:B------:R-:W-:-:S04]  /*0640*/  DEPBAR {5,4,3,2,1,0} ;  /* 0x0000003f0000791a */ /* 0x000fc80000000000 */
[----:B------:R4:W-:Y:S01]  /*0650*/  UTMACCTL.IV [UR6] ;  /* 0x00000000060079b9 */ /* 0x0009e20008000000 */
[----:B------:R-:W-:Y:S01]  /*0660*/  NOP ;  /* 0x0000000000007918 */ /* 0x000fe20000000000 */
.L_x_12:
[----:B------:R-:W-:Y:S05]  /*0670*/  @P0 BRA `(.L_x_13) ;  /* 0x00000000000c0947 */ /* 0x000fea0003800000 */
[----:B------:R0:W-:Y:S01]  /*0680*/  UTMACMDFLUSH ;  /* 0x00000000000079b7 */ /* 0x0001e20000000000 */
[----:B------:R-:W-:Y:S05]  /*0690*/  @P0 BRA `(.L_x_13) ;  /* 0x0000000000040947 */ /* 0x000fea0003800000 */
[----:B------:R-:W-:-:S04]  /*06a0*/  DEPBAR.LE SB0, 0x0 ;  /* 0x000080000000791a */ /* 0x000fc80000000000 */
.L_x_13:
[----:B------:R-:W-:Y:S05]  /*06b0*/  WARPSYNC.ALL ;  /* 0x0000000000007948 */ /* 0x000fea0003800000 */
[----:B-----5:R-:W-:Y:S06]  /*06c0*/  BAR.SYNC.DEFER_BLOCKING 0x0 ;  /* 0x0000000000007b1d */ /* 0x020fec0000010000 */
[----:B------:R-:W-:Y:S02]  /*06d0*/  BSSY B1, `(.L_x_14) ;  /* 0x000000b000017945 */ /* 0x000fe40003800000 */
[----:B------:R-:W-:Y:S06]  /*06e0*/  BAR.SYNC.DEFER_BLOCKING 0x0 ;  /* 0x0000000000007b1d */ /* 0x000fec0000010000 */
[----:B------:R5:W-:Y:S01]  /*06f0*/  @!P0 STS [R14], RZ ;  /* 0x000000ff0e008388 */ /* 0x000be20000000800 */
[----:B------:R-:W-:Y:S01]  /*0700*/  NOP ;  /* 0x0000000000007918 */ /* 0x000fe20000000000 */
[----:B------:R-:W-:Y:S05]  /*0710*/  @P2 BRA `(.L_x_15) ;  /* 0x0000000000182947 */ /* 0x000fea0003800000 */
[----:B-123--:R-:W1:Y:S01]  /*0720*/  LDS R3, [UR12+0x8] ;  /* 0x0000080cff037984 */ /* 0x00ee620008000800 */
[----:B------:R-:W2:Y:S01]  /*0730*/  LDC.64 R12, c[0x0][0x218] ;  /* 0x00008600ff0c7b82 */ /* 0x000ea20000000a00 */
[----:B----4-:R-:W-:Y:S02]  /*0740*/  IMAD.MOV.U32 R4, RZ, RZ, 0x70 ;  /* 0x00000070ff047424 */ /* 0x010fe400078e00ff */
[----:B--2---:R2:W-:Y:S03]  /*0750*/  STS.64 [UR12], R12 ;  /* 0x0000000cff007988 */ /* 0x0045e60008000a0c */
[----:B-1----:R-:W-:-:S05]  /*0760*/  LOP3.LUT R3, R3, 0x10, R4, 0xd8, !PT ;  /* 0x0000001003037812 */ /* 0x002fca00078ed804 */
[----:B------:R2:W-:Y:S02]  /*0770*/  STS [UR12+0x8], R3 ;  /* 0x00000803ff007988 */ /* 0x0005e4000800080c */
.L_x_15:
[----:B----4-:R-:W-:Y:S05]  /*0780*/  BSYNC B1 ;  /* 0x0000000000017941 */ /* 0x010fea0003800000 */
.L_x_14:
[----:B------:R-:W-:Y:S04]  /*0790*/  BSSY B2, `(.L_x_16) ;  /* 0x000000f000027945 */ /* 0x000fe80003800000 */
[----:B------:R-:W-:Y:S04]  /*07a0*/  BSSY B1, `(.L_x_17) ;  /* 0x000000c000017945 */ /* 0x000fe80003800000 */
[----:B------:R-:W-:Y:S05]  /*07b0*/  @P2 BRA `(.L_x_18) ;  /* 0x0000000000282947 */ /* 0x000fea0003800000 */
[----:B-123--:R-:W1:Y:S01]  /*07c0*/  LDS R3, [UR12+0x34] ;  /* 0x0000340cff037984 */ /* 0x00ee620008000800 */
[----:B------:R-:W-:Y:S01]  /*07d0*/  IMAD.MOV.U32 R4, RZ, RZ, 0x3f000000 ;  /* 0x3f000000ff047424 */ /* 0x000fe200078e00ff */
[----:B------:R-:W-:Y:S05]  /*07e0*/  @P2 BREAK B1 ;  /* 0x0000000000012942 */ /* 0x000fea0003800000 */
[----:B-1----:R-:W-:-:S05]  /*07f0*/  LOP3.LUT R3, R3, 0xff000000, R4, 0xb8, !PT ;  /* 0xff00000003037812 */ /* 0x002fca00078eb804 */
[----:B------:R1:W-:Y:S01]  /*0800*/  STS [UR12+0x34], R3 ;  /* 0x00003403ff007988 */ /* 0x0003e2000800080c */
[----:B------:R-:W-:Y:S05]  /*0810*/  @P2 BRA `(.L_x_19) ;  /* 0x0000000000182947 */ /* 0x000fea0003800000 */
[----:B------:R-:W2:Y:S01]  /*0820*/  LDS R4, [UR12+0x38] ;  /* 0x0000380cff047984 */ /* 0x000ea20008000800 */
[----:B-1----:R-:W-:-:S05]  /*0830*/  IMAD.MOV.U32 R3, RZ, RZ, 0x3f ;  /* 0x0000003fff037424 */ /* 0x002fca00078e00ff */
[----:B--2---:R-:W-:-:S05]  /*0840*/  LOP3.LUT R3, R4, 0xff, R3, 0xb8, !PT ;  /* 0x000000ff04037812 */ /* 0x004fca00078eb803 */
[----:B------:R4:W-:Y:S02]  /*0850*/  STS [UR12+0x38], R3 ;  /* 0x00003803ff007988 */ /* 0x0009e4000800080c */
.L_x_18:
[----:B------:R-:W-:Y:S05]  /*0860*/  BSYNC B1 ;  /* 0x0000000000017941 */ /* 0x000fea0003800000 */
.L_x_17:
[----:B------:R1:W-:Y:S02]  /*0870*/  @!P2 STS [UR12+0x20], R11 ;  /* 0x0000200bff00a988 */ /* 0x0003e4000800080c */
.L_x_19:
[----:B------:R-:W-:Y:S05]  /*0880*/  BSYNC B2 ;  /* 0x0000000000027941 */ /* 0x000fea0003800000 */
.L_x_16:
[----:B------:R-:W-:Y:S05]  /*0890*/  WARPSYNC.ALL ;  /* 0x0000000000007948 */ /* 0x000fea0003800000 */
[----:B-1234-:R-:W1:Y:S01]  /*08a0*/  LDC R3, c[0x0][0x22c] ;  /* 0x00008b00ff037b82 */ /* 0x01ee620000000800 */
[----:B------:R-:W-:Y:S01]  /*08b0*/  BSSY B2, `(.L_x_20) ;  /* 0x0000010000027945 */ /* 0x000fe20003800000 */
[----:B-1----:R-:W-:-:S05]  /*08c0*/  VIADD R3, R3, 0xffffffff ;  /* 0xffffffff03037836 */ /* 0x002fca0000000000 */
[----:B------:R1:W-:Y:S01]  /*08d0*/  @!P2 STS [UR12+0x24], R3 ;  /* 0x00002403ff00a988 */ /* 0x0003e2000800080c */
[----:B------:R-:W-:Y:S05]  /*08e0*/  @P2 BRA `(.L_x_21) ;  /* 0x0000000000302947 */ /* 0x000fea0003800000 */
[----:B------:R-:W2:Y:S01]  /*08f0*/  LDS R5, [UR12+0x34] ;  /* 0x0000340cff057984 */ /* 0x000ea20008000800 */
[----:B------:R-:W3:Y:S03]  /*0900*/  LDC.64 R12, c[0x0][0x240] ;  /* 0x00009000ff0c7b82 */ /* 0x000ee60000000a00 */
[----:B------:R-:W4:Y:S01]  /*0910*/  LDS R4, [UR12+0x1c] ;  /* 0x00001c0cff047984 */ /* 0x000f220008000800 */
[C---:B---3--:R-:W-:Y:S01]  /*0920*/  SHF.L.U64.HI R10, R12.reuse, 0x1, R13 ;  /* 0x000000010c0a7819 */ /* 0x048fe2000001020d */
[----:B------:R-:W-:-:S03]  /*0930*/  IMAD.SHL.U32 R9, R12, 0x2, RZ ;  /* 0x000000020c097824 */ /* 0x000fc600078e00ff */
[--C-:B------:R-:W-:Y:S02]  /*0940*/  SHF.R.U32.HI R11, RZ, 0x4, R10.reuse ;  /* 0x00000004ff0b7819 */ /* 0x100fe4000001160a */
[----:B------:R-:W-:-:S05]  /*0950*/  SHF.R.U64 R9, R9, 0x4, R10 ;  /* 0x0000000409097819 */ /* 0x000fca000000120a */
[----:B------:R3:W-:Y:S01]  /*0960*/  STS [UR12+0xc], R9 ;  /* 0x00000c09ff007988 */ /* 0x0007e2000800080c */
[----:B--2---:R-:W-:Y:S02]  /*0970*/  LOP3.LUT R5, R5, 0x7, RZ, 0xb8, !PT ;  /* 0x0000000705057812 */ /* 0x004fe400078eb8ff */
[----:B----4-:R-:W-:-:S03]  /*0980*/  LOP3.LUT R4, R4, 0xf, R11, 0xb8, !PT ;  /* 0x0000000f04047812 */ /* 0x010fc600078eb80b */
[----:B------:R3:W-:Y:S04]  /*0990*/  STS [UR12+0x34], R5 ;  /* 0x00003405ff007988 */ /* 0x0007e8000800080c */
[----:B------:R3:W-:Y:S02]  /*09a0*/  STS [UR12+0x1c], R4 ;  /* 0x00001c04ff007988 */ /* 0x0007e4000800080c */
.L_x_21:
[----:B------:R-:W-:Y:S05]  /*09b0*/  BSYNC B2 ;  /* 0x0000000000027941 */ /* 0x000fea0003800000 */
.L_x_20:
[----:B------:R-:W-:Y:S04]  /*09c0*/  BSSY B3, `(.L_x_22) ;  /* 0x000001a000037945 */ /* 0x000fe80003800000 */
[----:B------:R-:W-:Y:S04]  /*09d0*/  BSSY B2, `(.L_x_23) ;  /* 0x0000015000027945 */ /* 0x000fe80003800000 */
[----:B------:R-:W-:Y:S05]  /*09e0*/  @P2 BRA `(.L_x_24) ;  /* 0x0000000000202947 */ /* 0x000fea0003800000 */
[----:B---3--:R-:W2:Y:S02]  /*09f0*/  LDS R4, [UR12+0x34] ;  /* 0x0000340cff047984 */ /* 0x008ea40008000800 */
[----:B--2---:R-:W-:-:S05]  /*0a00*/  LOP3.LUT R4, R4, 0x38, RZ, 0xb8, !PT ;  /* 0x0000003804047812 */ /* 0x004fca00078eb8ff */
[----:B------:R2:W-:Y:S01]  /*0a10*/  STS [UR12+0x34], R4 ;  /* 0x00003404ff007988 */ /* 0x0005e2000800080c */
[----:B------:R-:W-:Y:S05]  /*0a20*/  @P2 BRA `(.L_x_25) ;  /* 0x0000000000202947 */ /* 0x000fea0003800000 */
[----:B--2---:R-:W2:Y:S01]  /*0a30*/  LDS R4, [UR12+0x8] ;  /* 0x0000080cff047984 */ /* 0x004ea20008000800 */
[----:B------:R-:W-:-:S05]  /*0a40*/  IMAD.MOV.U32 R5, RZ, RZ, 0x780 ;  /* 0x00000780ff057424 */ /* 0x000fca00078e00ff */
[----:B--2---:R-:W-:-:S05]  /*0a50*/  LOP3.LUT R4, R4, 0x300, R5, 0xd8, !PT ;  /* 0x0000030004047812 */ /* 0x004fca00078ed805 */
[----:B------:R2:W-:Y:S02]  /*0a60*/  STS [UR12+0x8], R4 ;  /* 0x00000804ff007988 */ /* 0x0005e4000800080c */
.L_x_24:
[----:B------:R-:W-:Y:S05]  /*0a70*/  @P2 BRA `(.L_x_26) ;  /* 0x0000000000282947 */ /* 0x000fea0003800000 */
[----:B--23--:R-:W2:Y:S02]  /*0a80*/  LDS R4, [UR12+0x8] ;  /* 0x0000080cff047984 */ /* 0x00cea40008000800 */
[----:B--2---:R-:W-:-:S05]  /*0a90*/  LOP3.LUT R4, R4, 0x1800, RZ, 0xb8, !PT ;  /* 0x0000180004047812 */ /* 0x004fca00078eb8ff */
[----:B------:R3:W-:Y:S02]  /*0aa0*/  STS [UR12+0x8], R4 ;  /* 0x00000804ff007988 */ /* 0x0007e4000800080c */
.L_x_25:
[----:B------:R-:W-:Y:S05]  /*0ab0*/  @P2 BREAK B2 ;  /* 0x0000000000022942 */ /* 0x000fea0003800000 */
[----:B------:R-:W-:Y:S05]  /*0ac0*/  @P2 BRA `(.L_x_27) ;  /* 0x0000000000242947 */ /* 0x000fea0003800000 */
[----:B--23--:R-:W2:Y:S01]  /*0ad0*/  LDS R4, [UR12+0x8] ;  /* 0x0000080cff047984 */ /* 0x00cea20008000800 */
[----:B------:R-:W-:-:S05]  /*0ae0*/  IMAD.MOV.U32 R5, RZ, RZ, 0x6000 ;  /* 0x00006000ff057424 */ /* 0x000fca00078e00ff */
[----:B--2---:R-:W-:-:S04]  /*0af0*/  LOP3.LUT R4, R4, 0x6000, R5, 0xd8, !PT ;  /* 0x0000600004047812 */ /* 0x004fc800078ed805 */
[----:B------:R-:W-:-:S05]  /*0b00*/  LOP3.LUT R4, R4, 0x400000, RZ, 0xb8, !PT ;  /* 0x0040000004047812 */ /* 0x000fca00078eb8ff */
[----:B------:R4:W-:Y:S02]  /*0b10*/  STS [UR12+0x8], R4 ;  /* 0x00000804ff007988 */ /* 0x0009e4000800080c */
.L_x_26:
[----:B------:R-:W-:Y:S05]  /*0b20*/  BSYNC B2 ;  /* 0x0000000000027941 */ /* 0x000fea0003800000 */
.L_x_23:
[----:B--234-:R-:W2:Y:S02]  /*0b30*/  @!P2 LDS R4, [UR12+0x8] ;  /* 0x0000080cff04a984 */ /* 0x01cea40008000800 */
[----:B--2---:R-:W-:-:S05]  /*0b40*/  @!P2 LOP3.LUT R4, R4, 0x8000, RZ, 0xb8, !PT ;  /* 0x000080000404a812 */ /* 0x004fca00078eb8ff */
[----:B------:R4:W-:Y:S02]  /*0b50*/  @!P2 STS [UR12+0x8], R4 ;  /* 0x00000804ff00a988 */ /* 0x0009e4000800080c */
.L_x_27:
[----:B------:R-:W-:Y:S05]  /*0b60*/  BSYNC B3 ;  /* 0x0000000000037941 */ /* 0x000fea0003800000 */
.L_x_22:
[----:B------:R-:W-:Y:S05]  /*0b70*/  WARPSYNC.ALL ;  /* 0x0000000000007948 */ /* 0x000fea0003800000 */
[----:B------:R-:W-:-:S04]  /*0b80*/  UIADD3 UR53, UR4, 0x80, URZ ;  /* 0x0000008004357890 */ /* 0x000fc8000fffe03f */
[----:B------:R-:W-:-:S04]  /*0b90*/  UIADD3 UR52, UP0, UR53, UR54, URZ ;  /* 0x0000003635347290 */ /* 0x000fc8000ff1e03f */
[----:B------:R-:W-:Y:S01]  /*0ba0*/  ULEA.HI.X.SX32 UR53, UR53, UR55, 0x1, UP0 ;  /* 0x0000003735357291 */ /* 0x000fe200080f0e3f */
[----:B------:R-:W-:Y:S11]  /*0bb0*/  @P0 BRA `(.L_x_28) ;  /* 0x0000000000280947 */ /* 0x000ff60003800000 */
[----:B--234-:R-:W2:Y:S01]  /*0bc0*/  S2R R4, SR_LANEID ;  /* 0x0000000000047919 */ /* 0x01cea20000000000 */
[----:B------:R-:W-:Y:S05]  /*0bd0*/  WARPSYNC.ALL ;  /* 0x0000000000007948 */ /* 0x000fea0003800000 */
[----:B--2---:R-:W-:-:S05]  /*0be0*/  IMAD.SHL.U32 R10, R4, 0x4, RZ ;  /* 0x00000004040a7824 */ /* 0x004fca00078e00ff */
[----:B------:R-:W2:Y:S01]  /*0bf0*/  LDS R9, [R10+UR12] ;  /* 0x0000000c0a097984 */ /* 0x000ea20008000800 */
[----:B------:R-:W-:-:S05]  /*0c00*/  IADD3 R4, P1, R10, UR52, RZ ;  /* 0x000000340a047c10 */ /* 0x000fca000ff3e0ff */
[----:B------:R-:W-:-:S05]  /*0c10*/  IMAD.X R5, RZ, RZ, UR53, P1 ;  /* 0x00000035ff057e24 */ /* 0x000fca00088e06ff */
[----:B--2---:R2:W3:Y:S01]  /*0c20*/  ATOMG.E.EXCH.STRONG.GPU PT, RZ, [R4], R9 ;  /* 0x0000000904ff73a8 */ /* 0x0044e200041ee100 */
[----:B------:R-:W-:-:S04]  /*0c30*/  DEPBAR {5,4,3,2,1,0} ;  /* 0x0000003f0000791a */ /* 0x000fc80000000000 */
[----:B------:R2:W-:Y:S01]  /*0c40*/  UTMACCTL.IV [UR52] ;  /* 0x00000000340079b9 */ /* 0x0005e20008000000 */
[----:B------:R-:W-:Y:S01]  /*0c50*/  NOP ;  /* 0x0000000000007918 */ /* 0x000fe20000000000 */
.L_x_28:
[----:B------:R-:W-:Y:S05]  /*0c60*/  @P0 BRA `(.L_x_29) ;  /* 0x00000000000c0947 */ /* 0x000fea0003800000 */
[----:B------:R0:W-:Y:S01]  /*0c70*/  UTMACMDFLUSH ;  /* 0x00000000000079b7 */ /* 0x0001e20000000000 */
[----:B------:R-:W-:Y:S05]  /*0c80*/  @P0 BRA `(.L_x_29) ;  /* 0x0000000000040947 */ /* 0x000fea0003800000 */
[----:B------:R-:W-:-:S04]  /*0c90*/  DEPBAR.LE SB0, 0x0 ;  /* 0x000080000000791a */ /* 0x000fc80000000000 */
.L_x_29:
[----:B------:R-:W-:Y:S05]  /*0ca0*/  WARPSYNC.ALL ;  /* 0x0000000000007948 */ /* 0x000fea0003800000 */
[----:B---3--:R-:W-:Y:S06]  /*0cb0*/  BAR.SYNC.DEFER_BLOCKING 0x0 ;  /* 0x0000000000007b1d */ /* 0x008fec0000010000 */
[----:B------:R-:W-:Y:S02]  /*0cc0*/  BSSY B3, `(.L_x_30) ;  /* 0x000000b000037945 */ /* 0x000fe40003800000 */
[----:B------:R-:W-:Y:S06]  /*0cd0*/  BAR.SYNC.DEFER_BLOCKING 0x0 ;  /* 0x0000000000007b1d */ /* 0x000fec0000010000 */
[----:B------:R3:W-:Y:S01]  /*0ce0*/  @!P0 STS [R14], RZ ;  /* 0x000000ff0e008388 */ /* 0x0007e20000000800 */
[----:B------:R-:W-:Y:S01]  /*0cf0*/  NOP ;  /* 0x0000000000007918 */ /* 0x000fe20000000000 */
[----:B------:R-:W-:Y:S05]  /*0d00*/  @P2 BRA `(.L_x_31) ;  /* 0x0000000000182947 */ /* 0x000fea0003800000 */
[----:B--2-4-:R-:W2:Y:S01]  /*0d10*/  LDS R4, [UR12+0x8] ;  /* 0x0000080cff047984 */ /* 0x014ea20008000800 */
[----:B------:R-:W4:Y:S01]  /*0d20*/  LDC.64 R10, c[0x0][0x220] ;  /* 0x00008800ff0a7b82 */ /* 0x000f220000000a00 */
[----:B------:R-:W-:Y:S02]  /*0d30*/  IMAD.MOV.U32 R5, RZ, RZ, 0x70 ;  /* 0x00000070ff057424 */ /* 0x000fe400078e00ff */
[----:B----4-:R4:W-:Y:S03]  /*0d40*/  STS.64 [UR12], R10 ;  /* 0x0000000aff007988 */ /* 0x0109e60008000a0c */
[----:B--2---:R-:W-:-:S05]  /*0d50*/  LOP3.LUT R4, R4, 0x10, R5, 0xd8, !PT ;  /* 0x0000001004047812 */ /* 0x004fca00078ed805 */
[----:B------:R4:W-:Y:S02]  /*0d60*/  STS [UR12+0x8], R4 ;  /* 0x00000804ff007988 */ /* 0x0009e4000800080c */
.L_x_31:
[----:B--2---:R-:W-:Y:S05]  /*0d70*/  BSYNC B3 ;  /* 0x0000000000037941 */ /* 0x004fea0003800000 */
.L_x_30:
[----:B------:R-:W-:Y:S04]  /*0d80*/  BSSY B4, `(.L_x_32) ;  /* 0x0000011000047945 */ /* 0x000fe80003800000 */
[----:B------:R-:W-:Y:S04]  /*0d90*/  BSSY B3, `(.L_x_33) ;  /* 0x000000e000037945 */ /* 0x000fe80003800000 */
[----:B------:R-:W-:Y:S05]  /*0da0*/  @P2 BRA `(.L_x_34) ;  /* 0x0000000000242947 */ /* 0x000fea0003800000 */
[----:B----4-:R-:W2:Y:S01]  /*0db0*/  LDS R4, [UR12+0x34] ;  /* 0x0000340cff047984 */ /* 0x010ea20008000800 */
[----:B------:R-:W-:-:S05]  /*0dc0*/  IMAD.MOV.U32 R5, RZ, RZ, 0x3f000000 ;  /* 0x3f000000ff057424 */ /* 0x000fca00078e00ff */
[----:B--2---:R-:W-:-:S05]  /*0dd0*/  LOP3.LUT R4, R4, 0xff000000, R5, 0xb8, !PT ;  /* 0xff00000004047812 */ /* 0x004fca00078eb805 */
[----:B------:R2:W-:Y:S01]  /*0de0*/  STS [UR12+0x34], R4 ;  /* 0x00003404ff007988 */ /* 0x0005e2000800080c */
[----:B------:R-:W-:Y:S05]  /*0df0*/  @P2 BRA `(.L_x_35) ;  /* 0x00000000001c2947 */ /* 0x000fea0003800000 */
[----:B--2---:R-:W2:Y:S01]  /*0e00*/  LDS R4, [UR12+0x38] ;  /* 0x0000380cff047984 */ /* 0x004ea20008000800 */
[----:B------:R-:W-:-:S05]  /*0e10*/  IMAD.MOV.U32 R5, RZ, RZ, 0x7f ;  /* 0x0000007fff057424 */ /* 0x000fca00078e00ff */
[----:B--2---:R-:W-:-:S05]  /*0e20*/  LOP3.LUT R4, R4, 0xff, R5, 0xb8, !PT ;  /* 0x000000ff04047812 */ /* 0x004fca00078eb805 */
[----:B------:R2:W-:Y:S02]  /*0e30*/  STS [UR12+0x38], R4 ;  /* 0x00003804ff007988 */ /* 0x0005e4000800080c */
.L_x_34:
[----:B------:R-:W-:Y:S05]  /*0e40*/  @P2 BREAK B3 ;  /* 0x0000000000032942 */ /* 0x000fea0003800000 */
[----:B------:R-:W-:Y:S05]  /*0e50*/  @P2 BRA `(.L_x_36) ;  /* 0x00000000000c2947 */ /* 0x000fea0003800000 */
[----:B------:R1:W-:Y:S02]  /*0e60*/  STS [UR12+0x20], R3 ;  /* 0x00002003ff007988 */ /* 0x0003e4000800080c */
.L_x_35:
[----:B------:R-:W-:Y:S05]  /*0e70*/  BSYNC B3 ;  /* 0x0000000000037941 */ /* 0x000fea0003800000 */
.L_x_33:
[----:B------:R1:W-:Y:S02]  /*0e80*/  @!P2 STS [UR12+0x24], R2 ;  /* 0x00002402ff00a988 */ /* 0x0003e4000800080c */
.L_x_36:
[----:B------:R-:W-:Y:S05]  /*0e90*/  BSYNC B4 ;  /* 0x0000000000047941 */ /* 0x000fea0003800000 */
.L_x_32:
[----:B------:R-:W-:Y:S05]  /*0ea0*/  WARPSYNC.ALL ;  /* 0x0000000000007948 */ /* 0x000fea0003800000 */
[----:B------:R-:W-:Y:S04]  /*0eb0*/  BSSY B4, `(.L_x_37) ;  /* 0x000000e000047945 */ /* 0x000fe80003800000 */
[----:B------:R-:W-:Y:S05]  /*0ec0*/  @P2 BRA `(.L_x_38) ;  /* 0x0000000000302947 */ /* 0x000fea0003800000 */
[----:B-1----:R-:W1:Y:S01]  /*0ed0*/  LDS R3, [UR12+0x34] ;  /* 0x0000340cff037984 */ /* 0x002e620008000800 */
[----:B--2-4-:R-:W2:Y:S03]  /*0ee0*/  LDC.64 R4, c[0x0][0x248] ;  /* 0x00009200ff047b82 */ /* 0x014ea60000000a00 */
[----:B------:R-:W4:Y:S01]  /*0ef0*/  LDS R2, [UR12+0x1c] ;  /* 0x00001c0cff027984 */ /* 0x000f220008000800 */
[C---:B--2---:R-:W-:Y:S01]  /*0f00*/  SHF.L.U64.HI R5, R4.reuse, 0x1, R5 ;  /* 0x0000000104057819 */ /* 0x044fe20000010205 */
[----:B------:R-:W-:-:S03]  /*0f10*/  IMAD.SHL.U32 R4, R4, 0x2, RZ ;  /* 0x0000000204047824 */ /* 0x000fc600078e00ff */
[--C-:B------:R-:W-:Y:S02]  /*0f20*/  SHF.R.U32.HI R9, RZ, 0x4, R5.reuse ;  /* 0x00000004ff097819 */ /* 0x100fe40000011605 */
[----:B------:R-:W-:-:S05]  /*0f30*/  SHF.R.U64 R4, R4, 0x4, R5 ;  /* 0x0000000404047819 */ /* 0x000fca0000001205 */
[----:B------:R2:W-:Y:S01]  /*0f40*/  STS [UR12+0xc], R4 ;  /* 0x00000c04ff007988 */ /* 0x0005e2000800080c */
[----:B-1----:R-:W-:Y:S02]  /*0f50*/  LOP3.LUT R3, R3, 0x7, RZ, 0xb8, !PT ;  /* 0x0000000703037812 */ /* 0x002fe400078eb8ff */
[----:B----4-:R-:W-:-:S03]  /*0f60*/  LOP3.LUT R2, R2, 0xf, R9, 0xb8, !PT ;  /* 0x0000000f02027812 */ /* 0x010fc600078eb809 */
[----:B------:R2:W-:Y:S04]  /*0f70*/  STS [UR12+0x34], R3 ;  /* 0x00003403ff007988 */ /* 0x0005e8000800080c */
[----:B------:R2:W-:Y:S02]  /*0f80*/  STS [UR12+0x1c], R2 ;  /* 0x00001c02ff007988 */ /* 0x0005e4000800080c */
.L_x_38:
[----:B------:R-:W-:Y:S05]  /*0f90*/  BSYNC B4 ;  /* 0x0000000000047941 */ /* 0x000fea0003800000 */
.L_x_37:
[----:B------:R-:W-:Y:S04]  /*0fa0*/  BSSY B4, `(.L_x_39) ;  /* 0x000001a000047945 */ /* 0x000fe80003800000 */
[----:B------:R-:W-:Y:S04]  /*0fb0*/  BSSY B5, `(.L_x_40) ;  /* 0x0000015000057945 */ /* 0x000fe80003800000 */
[----:B------:R-:W-:Y:S05]  /*0fc0*/  @P2 BRA `(.L_x_41) ;  /* 0x0000000000202947 */ /* 0x000fea0003800000 */
[----:B-12---:R-:W1:Y:S02]  /*0fd0*/  LDS R2, [UR12+0x34] ;  /* 0x0000340cff027984 */ /* 0x006e640008000800 */
[----:B-1----:R-:W-:-:S05]  /*0fe0*/  LOP3.LUT R2, R2, 0x38, RZ, 0xb8, !PT ;  /* 0x0000003802027812 */ /* 0x002fca00078eb8ff */
[----:B------:R1:W-:Y:S01]  /*0ff0*/  STS [UR12+0x34], R2 ;  /* 0x00003402ff007988 */ /* 0x0003e2000800080c */
[----:B------:R-:W-:Y:S05]  /*1000*/  @P2 BRA `(.L_x_42) ;  /* 0x0000000000202947 */ /* 0x000fea0003800000 */
[----:B-1----:R-:W1:Y:S01]  /*1010*/  LDS R2, [UR12+0x8] ;  /* 0x0000080cff027984 */ /* 0x002e620008000800 */
[----:B------:R-:W-:-:S05]  /*1020*/  IMAD.MOV.U32 R3, RZ, RZ, 0x780 ;  /* 0x00000780ff037424 */ /* 0x000fca00078e00ff */
[----:B-1----:R-:W-:-:S05]  /*1030*/  LOP3.LUT R2, R2, 0x300, R3, 0xd8, !PT ;  /* 0x0000030002027812 */ /* 0x002fca00078ed803 */
[----:B------:R1:W-:Y:S02]  /*1040*/  STS [UR12+0x8], R2 ;  /* 0x00000802ff007988 */ /* 0x0003e4000800080c */
.L_x_41:
[----:B------:R-:W-:Y:S05]  /*1050*/  @P2 BRA `(.L_x_43) ;  /* 0x0000000000282947 */ /* 0x000fea0003800000 */
[----:B-12---:R-:W1:Y:S02]  /*1060*/  LDS R2, [UR12+0x8] ;  /* 0x0000080cff027984 */ /* 0x006e640008000800 */
[----:B-1----:R-:W-:-:S05]  /*1070*/  LOP3.LUT R2, R2, 0x1800, RZ, 0xb8, !PT ;  /* 0x0000180002027812 */ /* 0x002fca00078eb8ff */
[----:B------:R2:W-:Y:S02]  /*1080*/  STS [UR12+0x8], R2 ;  /* 0x00000802ff007988 */ /* 0x0005e4000800080c */
.L_x_42:
[----:B------:R-:W-:Y:S05]  /*1090*/  @P2 BREAK B5 ;  /* 0x0000000000052942 */ /* 0x000fea0003800000 */
[----:B------:R-:W-:Y:S05]  /*10a0*/  @P2 BRA `(.L_x_44) ;  /* 0x0000000000242947 */ /* 0x000fea0003800000 */
[----:B-12---:R-:W1:Y:S01]  /*10b0*/  LDS R2, [UR12+0x8] ;  /* 0x0000080cff027984 */ /* 0x006e620008000800 */
[----:B------:R-:W-:-:S05]  /*10c0*/  IMAD.MOV.U32 R3, RZ, RZ, 0x6000 ;  /* 0x00006000ff037424 */ /* 0x000fca00078e00ff */
[----:B-1----:R-:W-:-:S04]  /*10d0*/  LOP3.LUT R2, R2, 0x6000, R3, 0xd8, !PT ;  /* 0x0000600002027812 */ /* 0x002fc800078ed803 */
[----:B------:R-:W-:-:S05]  /*10e0*/  LOP3.LUT R2, R2, 0x400000, RZ, 0xb8, !PT ;  /* 0x0040000002027812 */ /* 0x000fca00078eb8ff */
[----:B------:R1:W-:Y:S02]  /*10f0*/  STS [UR12+0x8], R2 ;  /* 0x00000802ff007988 */ /* 0x0003e4000800080c */
.L_x_43:
[----:B------:R-:W-:Y:S05]  /*1100*/  BSYNC B5 ;  /* 0x0000000000057941 */ /* 0x000fea0003800000 */
.L_x_40:
[----:B-12---:R-:W1:Y:S02]  /*1110*/  @!P2 LDS R2, [UR12+0x8] ;  /* 0x0000080cff02a984 */ /* 0x006e640008000800 */
[----:B-1----:R-:W-:-:S05]  /*1120*/  @!P2 LOP3.LUT R2, R2, 0x8000, RZ, 0xb8, !PT ;  /* 0x000080000202a812 */ /* 0x002fca00078eb8ff */
[----:B------:R1:W-:Y:S02]  /*1130*/  @!P2 STS [UR12+0x8], R2 ;  /* 0x00000802ff00a988 */ /* 0x0003e4000800080c */
.L_x_44:
[----:B------:R-:W-:Y:S05]  /*1140*/  BSYNC B4 ;  /* 0x0000000000047941 */ /* 0x000fea0003800000 */
.L_x_39:
[----:B------:R-:W-:Y:S05]  /*1150*/  WARPSYNC.ALL ;  /* 0x0000000000007948 */ /* 0x000fea0003800000 */
[----:B------:R-:W-:Y:S01]  /*1160*/  UIADD3 UR4, UR4, 0x100, URZ ;  /* 0x0000010004047890 */ /* 0x000fe2000fffe03f */
[----:B------:R-:W-:Y:S02]  /*1170*/  ISETP.GE.AND P1, PT, R8, 0x1, PT ;  /* 0x000000010800780c */ /* 0x000fe40003f26270 */
[----:B------:R-:W-:Y:S02]  /*1180*/  CS2R R24, SRZ ;  /* 0x0000000000187805 */ /* 0x000fe4000001ff00 */
[----:B------:R-:W-:Y:S01]  /*1190*/  CS2R R26, SRZ ;  /* 0x00000000001a7805 */ /* 0x000fe2000001ff00 */
[----:B------:R-:W-:Y:S01]  /*11a0*/  UIADD3 UR54, UP0, UR4, UR54, URZ ;  /* 0x0000003604367290 */ /* 0x000fe2000ff1e03f */
[----:B------:R-:W-:-:S03]  /*11b0*/  IMAD.MOV.U32 R28, RZ, RZ, RZ ;  /* 0x000000ffff1c7224 */ /* 0x000fc600078e00ff */
[----:B------:R-:W-:Y:S01]  /*11c0*/  ULEA.HI.X.SX32 UR55, UR4, UR55, 0x1, UP0 ;  /* 0x0000003704377291 */ /* 0x000fe200080f0e3f */
[----:B------:R-:W-:Y:S11]  /*11d0*/  @P0 BRA `(.L_x_45) ;  /* 0x0000000000280947 */ /* 0x000ff60003800000 */
[----:B-12---:R-:W4:Y:S01]  /*11e0*/  S2R R2, SR_LANEID ;  /* 0x0000000000027919 */ /* 0x006f220000000000 */
[----:B------:R-:W-:Y:S05]  /*11f0*/  WARPSYNC.ALL ;  /* 0x0000000000007948 */ /* 0x000fea0003800000 */
[----:B----4-:R-:W-:-:S05]  /*1200*/  IMAD.SHL.U32 R4, R2, 0x4, RZ ;  /* 0x0000000402047824 */ /* 0x010fca00078e00ff */
[----:B------:R-:W1:Y:S01]  /*1210*/  LDS R5, [R4+UR12] ;  /* 0x0000000c04057984 */ /* 0x000e620008000800 */
[----:B------:R-:W-:-:S05]  /*1220*/  IADD3 R2, P3, R4, UR54, RZ ;  /* 0x0000003604027c10 */ /* 0x000fca000ff7e0ff */
[----:B------:R-:W-:-:S05]  /*1230*/  IMAD.X R3, RZ, RZ, UR55, P3 ;  /* 0x00000037ff037e24 */ /* 0x000fca00098e06ff */
[----:B-1----:R1:W2:Y:S01]  /*1240*/  ATOMG.E.EXCH.STRONG.GPU PT, RZ, [R2], R5 ;  /* 0x0000000502ff73a8 */ /* 0x0022a200041ee100 */
[----:B------:R-:W-:-:S04]  /*1250*/  DEPBAR {5,4,3,2,1,0} ;  /* 0x0000003f0000791a */ /* 0x000fc80000000000 */
[----:B------:R1:W-:Y:S01]  /*1260*/  UTMACCTL.IV [UR54] ;  /* 0x00000000360079b9 */ /* 0x0003e20008000000 */
[----:B------:R-:W-:Y:S01]  /*1270*/  NOP ;  /* 0x0000000000007918 */ /* 0x000fe20000000000 */
.L_x_45:
[----:B------:R-:W-:Y:S05]  /*1280*/  @P0 BRA `(.L_x_46) ;  /* 0x00000000000c0947 */ /* 0x000fea0003800000 */
[----:B------:R0:W-:Y:S01]  /*1290*/  UTMACMDFLUSH ;  /* 0x00000000000079b7 */ /* 0x0001e20000000000 */
[----:B------:R-:W-:Y:S05]  /*12a0*/  @P0 BRA `(.L_x_46) ;  /* 0x0000000000040947 */ /* 0x000fea0003800000 */
[----:B------:R-:W-:-:S04]  /*12b0*/  DEPBAR.LE SB0, 0x0 ;  /* 0x000080000000791a */ /* 0x000fc80000000000 */
.L_x_46:
[----:B------:R-:W-:Y:S05]  /*12c0*/  WARPSYNC.ALL ;  /* 0x0000000000007948 */ /* 0x000fea0003800000 */
[----:B--2---:R-:W-:Y:S01]  /*12d0*/  BAR.SYNC.DEFER_BLOCKING 0x0 ;  /* 0x0000000000007b1d */ /* 0x004fe20000010000 */
[----:B------:R-:W-:Y:S01]  /*12e0*/  USHF.L.U32 UR31, UR56, 0x7, URZ ;  /* 0x00000007381f7899 */ /* 0x000fe2000800063f */
[----:B------:R-:W-:Y:S01]  /*12f0*/  IMAD.MOV.U32 R29, RZ, RZ, RZ ;  /* 0x000000ffff1d7224 */ /* 0x000fe200078e00ff */
[----:B------:R-:W-:Y:S01]  /*1300*/  USHF.L.U32 UR11, UR15, 0x6, URZ ;  /* 0x000000060f0b7899 */ /* 0x000fe2000800063f */
[----:B------:R-:W-:Y:S02]  /*1310*/  CS2R R30, SRZ ;  /* 0x00000000001e7805 */ /* 0x000fe4000001ff00 */
[----:B------:R-:W-:Y:S01]  /*1320*/  CS2R R32, SRZ ;  /* 0x0000000000207805 */ /* 0x000fe2000001ff00 */
[----:B------:R-:W-:Y:S01]  /*1330*/  VOTEU.ALL UP0, P2 ;  /* 0x00000000003f7886 */ /* 0x000fe20001000000 */
[----:B------:R-:W-:Y:S01]  /*1340*/  UMOV UR4, 0x1 ;  /* 0x0000000100047882 */ /* 0x000fe20000000000 */
[----:B------:R-:W-:-:S02]  /*1350*/  CS2R R34, SRZ ;  /* 0x0000000000227805 */ /* 0x000fc4000001ff00 */
[----:B------:R-:W-:Y:S02]  /*1360*/  CS2R R36, SRZ ;  /* 0x0000000000247805 */ /* 0x000fe4000001ff00 */
[----:B------:R-:W-:Y:S01]  /*1370*/  CS2R R38, SRZ ;  /* 0x0000000000267805 */ /* 0x000fe2000001ff00 */
[----:B------:R-:W-:-:S04]  /*1380*/  @!UP0 UIADD3 UR4, -UR4, 0x100000, URZ ;  /* 0x0010000004048890 */ /* 0x000fc8000fffe13f */
[----:B------:R-:W-:Y:S02]  /*1390*/  @!UP0 USHF.L.U32 UR5, UR4, 0xb, URZ ;  /* 0x0000000b04058899 */ /* 0x000fe4000800063f */
[----:B------:R-:W-:Y:S01]  /*13a0*/  @!UP0 USHF.L.U32 UR4, UR4, 0x1, URZ ;  /* 0x0000000104048899 */ /* 0x000fe2000800063f */
[----:B------:R-:W-:Y:S01]  /*13b0*/  CS2R R40, SRZ ;  /* 0x0000000000287805 */ /* 0x000fe2000001ff00 */
[----:B------:R-:W-:Y:S01]  /*13c0*/  VOTEU.ALL UP0, P2 ;  /* 0x00000000003f7886 */ /* 0x000fe20001000000 */
[----:B------:R-:W-:Y:S02]  /*13d0*/  CS2R R42, SRZ ;  /* 0x00000000002a7805 */ /* 0x000fe4000001ff00 */
[----:B------:R-:W-:Y:S02]  /*13e0*/  CS2R R44, SRZ ;  /* 0x00000000002c7805 */ /* 0x000fe4000001ff00 */
[----:B------:R-:W-:Y:S02]  /*13f0*/  CS2R R46, SRZ ;  /* 0x00000000002e7805 */ /* 0x000fe4000001ff00 */
[----:B------:R-:W-:-:S02]  /*1400*/  CS2R R48, SRZ ;  /* 0x0000000000307805 */ /* 0x000fc4000001ff00 */
[----:B------:R-:W-:Y:S02]  /*1410*/  CS2R R50, SRZ ;  /* 0x0000000000327805 */ /* 0x000fe4000001ff00 */
[----:B------:R-:W-:Y:S02]  /*1420*/  CS2R R52, SRZ ;  /* 0x0000000000347805 */ /* 0x000fe4000001ff00 */
[----:B------:R-:W-:Y:S01]  /*1430*/  CS2R R54, SRZ ;  /* 0x0000000000367805 */ /* 0x000fe2000001ff00 */
[----:B------:R-:W2:Y:S02]  /*1440*/  FENCE.VIEW.ASYNC.S ;  /* 0x00000000000073c6 */ /* 0x000ea40000000000 */
[----:B--2---:R2:W1:Y:S01]  /*1450*/  @!UP0 SYNCS.EXCH.64 URZ, [UR12+0xc000], UR4 ;  /* 0x00c000040c3f85b2 */ /* 0x0044620008000100 */
[----:B------:R-:W-:Y:S05]  /*1460*/  @!P1 BRA `(.L_x_47) ;  /* 0x0000000400749947 */ /* 0x000fea0003800000 */
[----:B--2---:R-:W-:Y:S01]  /*1470*/  UIADD3 UR5, UR12, 0x8000, URZ ;  /* 0x000080000c057890 */ /* 0x004fe2000fffe03f */
[----:B-1----:R-:W-:Y:S01]  /*1480*/  SHF.R.U32.HI R2, RZ, 0x5, R0 ;  /* 0x00000005ff027819 */ /* 0x002fe20000011600 */
[----:B------:R-:W-:Y:S01]  /*1490*/  UMOV UR4, URZ ;  /* 0x0000003f00047c82 */ /* 0x000fe20008000000 */
[----:B------:R-:W-:Y:S01]  /*14a0*/  CS2R R24, SRZ ;  /* 0x0000000000187805 */ /* 0x000fe2000001ff00 */
[----:B------:R-:W-:Y:S01]  /*14b0*/  USHF.R.U32.HI UR5, URZ, 0x4, UR5 ;  /* 0x000000043f057899 */ /* 0x000fe20008011605 */
[----:B------:R-:W-:Y:S02]  /*14c0*/  R2UR UR13, R2 ;  /* 0x00000000020d72ca */ /* 0x000fe400000e0000 */
[----:B------:R-:W-:Y:S02]  /*14d0*/  CS2R R26, SRZ ;  /* 0x00000000001a7805 */ /* 0x000fe4000001ff00 */
[----:B------:R-:W-:Y:S01]  /*14e0*/  CS2R R28, SRZ ;  /* 0x00000000001c7805 */ /* 0x000fe2000001ff00 */
[----:B------:R-:W-:Y:S01]  /*14f0*/  USGXT.U32 UR26, UR5, 0xe ;  /* 0x0000000e051a789a */ /* 0x000fe20008000000 */
[----:B------:R-:W-:-:S02]  /*1500*/  CS2R R30, SRZ ;  /* 0x00000000001e7805 */ /* 0x000fc4000001ff00 */
[----:B------:R-:W-:Y:S02]  /*1510*/  CS2R R32, SRZ ;  /* 0x0000000000207805 */ /* 0x000fe4000001ff00 */
[----:B------:R-:W-:Y:S01]  /*1520*/  CS2R R34, SRZ ;  /* 0x0000000000227805 */ /* 0x000fe2000001ff00 */
[----:B------:R-:W-:Y:S01]  /*1530*/  UIADD3 UR18, UP0, UR26, 0x2, URZ ;  /* 0x000000021a127890 */ /* 0x000fe2000ff1e03f */
[----:B------:R-:W-:Y:S02]  /*1540*/  CS2R R36, SRZ ;  /* 0x0000000000247805 */ /* 0x000fe4000001ff00 */
[----:B------:R-:W-:Y:S02]  /*1550*/  CS2R R38, SRZ ;  /* 0x0000000000267805 */ /* 0x000fe4000001ff00 */
[----:B------:R-:W-:Y:S01]  /*1560*/  CS2R R40, SRZ ;  /* 0x0000000000287805 */ /* 0x000fe2000001ff00 */
[----:B------:R-:W-:Y:S01]  /*1570*/  UIADD3.X UR19, UR4, 0x40000040, URZ, UP0, !UPT ;  /* 0x4000004004137890 */ /* 0x000fe200087fe43f */
[----:B------:R-:W-:-:S02]  /*1580*/  CS2R R42, SRZ ;  /* 0x00000000002a7805 */ /* 0x000fc4000001ff00 */
[----:B------:R-:W-:Y:S02]  /*1590*/  CS2R R44, SRZ ;  /* 0x00000000002c7805 */ /* 0x000fe4000001ff00 */
[----:B------:R-:W-:Y:S02]  /*15a0*/  CS2R R46, SRZ ;  /* 0x00000000002e7805 */ /* 0x000fe4000001ff00 */
[----:B------:R-:W-:Y:S02]  /*15b0*/  CS2R R48, SRZ ;  /* 0x0000000000307805 */ /* 0x000fe4000001ff00 */
[----:B------:R-:W-:Y:S02]  /*15c0*/  CS2R R50, SRZ ;  /* 0x0000000000327805 */ /* 0x000fe4000001ff00 */
[----:B------:R-:W-:Y:S02]  /*15d0*/  CS2R R52, SRZ ;  /* 0x0000000000347805 */ /* 0x000fe4000001ff00 */
[----:B------:R-:W-:Y:S01]  /*15e0*/  CS2R R54, SRZ ;  /* 0x0000000000367805 */ /* 0x000fe2000001ff00 */
[----:B------:R-:W-:-:S02]  /*15f0*/  UIADD3.64 UR34, UR18, 0x2, URZ ;  /* 0x0000000212227897 */ /* 0x000fc4000fffe03f */
[----:B------:R-:W-:Y:S02]  /*1600*/  UIADD3.64 UR38, UR18, 0x4, URZ ;  /* 0x0000000412267897 */ /* 0x000fe4000fffe03f */
[----:B------:R-:W-:Y:S02]  /*1610*/  UIADD3.64 UR42, UR18, 0x1fe, URZ ;  /* 0x000001fe122a7897 */ /* 0x000fe4000fffe03f */
[----:B------:R-:W-:Y:S02]  /*1620*/  UIADD3.64 UR46, UR18, 0x200, URZ ;  /* 0x00000200122e7897 */ /* 0x000fe4000fffe03f */
[----:B------:R-:W-:Y:S02]  /*1630*/  UIADD3.64 UR50, UR18, 0x202, URZ ;  /* 0x0000020212327897 */ /* 0x000fe4000fffe03f */
[----:B------:R-:W-:-:S12]  /*1640*/  UIADD3.64 UR22, UR18, 0x204, URZ ;  /* 0x0000020412167897 */ /* 0x000fd8000fffe03f */
.L_x_49:
[----:B------:R-:W-:Y:S01]  /*1650*/  BAR.SYNC.DEFER_BLOCKING 0x0 ;  /* 0x0000000000007b1d */ /* 0x000fe20000010000 */
[----:B------:R-:W-:Y:S01]  /*1660*/  @!P2 IMAD.MOV.U32 R2, RZ, RZ, 0xc000 ;  /* 0x0000c000ff02a424 */ /* 0x000fe200078e00ff */
[----:B------:R-:W-:Y:S01]  /*1670*/  ELECT P0, URZ, PT ;  /* 0x00000000003f782f */ /* 0x000fe20003800000 */
[----:B------:R-:W-:-:S03]  /*1680*/  ULOP3.LUT UR5, UR13, 0x1, URZ, 0xc0, !UPT ;  /* 0x000000010d057892 */ /* 0x000fc6000f8ec03f */
[C---:B------:R-:W-:Y:S02]  /*1690*/  ISETP.LT.U32.AND P0, PT, R6.reuse, 0x40, P0 ;  /* 0x000000400600780c */ /* 0x040fe40000701070 */
[----:B------:R-:W-:Y:S01]  /*16a0*/  ELECT P1, URZ, PT ;  /* 0x00000000003f782f */ /* 0x000fe20003820000 */
[----:B------:R-:W-:Y:S02]  /*16b0*/  ULEA UR28, UR5, UR12, 0xe ;  /* 0x0000000c051c7291 */ /* 0x000fe4000f8e703f */
[----:B------:R-:W-:Y:S01]  /*16c0*/  ULEA UR30, UR5, UR4, 0x6 ;  /* 0x00000004051e7291 */ /* 0x000fe2000f8e303f */
[----:B------:R-:W-:Y:S01]  /*16d0*/  ISETP.LT.U32.AND P1, PT, R6, 0x40, P1 ;  /* 0x000000400600780c */ /* 0x000fe20000f21070 */
[----:B------:R-:W-:-:S05]  /*16e0*/  UIMAD UR8, UR5, -0x2000, UR28 ;  /* 0xffffe000050878a4 */ /* 0x000fca000f8e021c */
[----:B------:R-:W-:Y:S01]  /*16f0*/  UMOV UR10, UR30 ;  /* 0x0000001e000a7c82 */ /* 0x000fe20008000000 */
[----:B------:R-:W-:Y:S01]  /*1700*/  VOTEU.ANY UP0, P0 ;  /* 0x00000000003f7886 */ /* 0x000fe20000000100 */
[----:B------:R-:W-:Y:S01]  /*1710*/  VOTEU.ANY UP2, P0 ;  /* 0x00000000003f7886 */ /* 0x000fe20000040100 */
[----:B------:R1:W-:Y:S01]  /*1720*/  @!P2 SYNCS.ARRIVE.TRANS64 RZ, [UR12+0xc000], R2 ;  /* 0x00c00002ffffa9a7 */ /* 0x0003e2000800000c */
[----:B------:R2:W-:Y:S06]  /*1730*/  MEMBAR.ALL.CTA ;  /* 0x0000000000007992 */ /* 0x0005ec0000008000 */
[----:B--2---:R-:W2:Y:S01]  /*1740*/  FENCE.VIEW.ASYNC.S ;  /* 0x00000000000073c6 */ /* 0x004ea20000000000 */
[----:B------:R-:W-:Y:S01]  /*1750*/  @UP0 UIADD3 UR29, UR12, 0xc000, URZ ;  /* 0x0000c0000c1d0890 */ /* 0x000fe2000fffe03f */
[----:B------:R-:W-:Y:S01]  /*1760*/  @UP0 UMOV UR16, UR6 ;  /* 0x0000000600100c82 */ /* 0x000fe20008000000 */
[----:B------:R-:W-:Y:S01]  /*1770*/  @UP0 UMOV UR17, UR7 ;  /* 0x0000000700110c82 */ /* 0x000fe20008000000 */
[----:B--2---:R-:W-:Y:S01]  /*1780*/  VOTEU.ANY UP1, P1 ;  /* 0x00000000003f7886 */ /* 0x004fe20000820100 */
[----:B------:R-:W-:Y:S01]  /*1790*/  VOTEU.ANY UP3, P1 ;  /* 0x00000000003f7886 */ /* 0x000fe20000860100 */
[----:B-1----:R-:W-:-:S03]  /*17a0*/  SHF.L.U32 R2, R7, 0x1f, RZ ;  /* 0x0000001f07027819 */ /* 0x002fc600000006ff */
[----:B------:R-:W-:Y:S02]  /*17b0*/  @UP1 UIADD3 UR8, UR8, 0x8000, URZ ;  /* 0x0000800008081890 */ /* 0x000fe4000fffe03f */
[----:B------:R-:W-:Y:S01]  /*17c0*/  @UP1 UIADD3 UR9, UR12, 0xc000, URZ ;  /* 0x0000c0000c091890 */ /* 0x000fe2000fffe03f */
[----:B------:R-:W-:Y:S01]  /*17d0*/  @UP1 UMOV UR20, UR52 ;  /* 0x0000003400141c82 */ /* 0x000fe20008000000 */
[----:B------:R-:W-:Y:S01]  /*17e0*/  @UP1 UMOV UR21, UR53 ;  /* 0x0000003500151c82 */ /* 0x000fe20008000000 */
[----:B------:R-:W-:Y:S06]  /*17f0*/  BAR.SYNC.DEFER_BLOCKING 0x0 ;  /* 0x0000000000007b1d */ /* 0x000fec0000010000 */
[----:B------:R1:W-:Y:S02]  /*1800*/  @UP2 UTMALDG.2D [UR28], [UR16] ;  /* 0x0000001c100025b4 */ /* 0x0003e40008008000 */
[----:B------:R-:W-:Y:S06]  /*1810*/  BAR.SYNC.DEFER_BLOCKING 0x0 ;  /* 0x0000000000007b1d */ /* 0x000fec0000010000 */
[----:B------:R1:W-:Y:S02]  /*1820*/  @UP3 UTMALDG.2D [UR8], [UR20] ;  /* 0x00000008140035b4 */ /* 0x0003e40008008000 */
[----:B------:R-:W-:Y:S06]  /*1830*/  BAR.SYNC.DEFER_BLOCKING 0x0 ;  /* 0x0000000000007b1d */ /* 0x000fec0000010000 */
[----:B------:R-:W2:Y:S02]  /*1840*/  SYNCS.PHASECHK.TRANS64.TRYWAIT P0, [UR12+0xc000], R2 ;  /* 0x00c00002ff0075a7 */ /* 0x000ea4000800014c */
[----:B-12---:R-:W-:Y:S05]  /*1850*/  @!P0 BRA `(.L_x_48) ;  /* 0x0000000400508947 */ /* 0x006fea0003800000 */
.L_x_50:
[----:B------:R-:W-:Y:S01]  /*1860*/  USHF.L.U32 UR5, UR13, 0x7, URZ ;  /* 0x000000070d057899 */ /* 0x000fe2000800063f */
[----:B------:R-:W-:Y:S02]  /*1870*/  WARPGROUP.DEPBAR.LE gsb0, 0x0 ;  /* 0x00008000000079c5 */ /* 0x000fe40000010000 */
[----:B------:R-:W-:Y:S01]  /*1880*/  WARPGROUP.ARRIVE ;  /* 0x00000000000079c5 */ /* 0x000fe20000000000 */
[----:B------:R-:W-:Y:S01]  /*1890*/  ULOP3.LUT UR5, UR5, 0x200, URZ, 0xc0, !UPT ;  /* 0x0000020005057892 */ /* 0x000fe2000f8ec03f */
[----:B------:R-:W1:Y:S01]  /*18a0*/  LDC R2, c[0x0][0x230] ;  /* 0x00008c00ff027b82 */ /* 0x000e620000000800 */
[----:B------:R-:W-:Y:S01]  /*18b0*/  UMOV UR27, 0x40000040 ;  /* 0x40000040001b7882 */ /* 0x000fe20000000000 */
[----:B------:R-:W-:Y:S01]  /*18c0*/  UMOV UR25, 0x40000040 ;  /* 0x4000004000197882 */ /* 0x000fe20000000000 */
[----:B------:R-:W-:Y:S01]  /*18d0*/  ULEA.HI UR5, UR12, UR5, URZ, 0x1c ;  /* 0x000000050c057291 */ /* 0x000fe2000f8fe03f */
[----:B------:R-:W-:Y:S01]  /*18e0*/  LOP3.LUT R7, R7, 0x1, RZ, 0x3c, !PT ;  /* 0x0000000107077812 */ /* 0x000fe200078e3cff */
[----:B------:R-:W-:-:S02]  /*18f0*/  UIADD3 UR4, UR4, 0x80, URZ ;  /* 0x0000008004047890 */ /* 0x000fc4000fffe03f */
[----:B------:R-:W-:-:S03]  /*1900*/  ULOP3.LUT UR24, UR5, 0x3fff, URZ, 0xc0, !UPT ;  /* 0x00003fff05187892 */ /* 0x000fc6000f8ec03f */
[----:B------:R-:W-:Y:S01]  /*1910*/  UMOV UR5, URZ ;  /* 0x0000003f00057c82 */ /* 0x000fe20008000000 */
[----:B------:R-:W-:-:S04]  /*1920*/  UIADD3 UR16, UP0, UR24, 0x2, URZ ;  /* 0x0000000218107890 */ /* 0x000fc8000ff1e03f */
[----:B------:R-:W-:Y:S01]  /*1930*/  UIADD3.X UR17, UR5, 0x40000040, URZ, UP0, !UPT ;  /* 0x4000004005117890 */ /* 0x000fe200087fe43f */
[----:B------:R-:W-:Y:S03]  /*1940*/  HGMMA.64x64x16.F32 R24, gdesc[UR24], R24 ;  /* 0x00e00000181879f0 */ /* 0x000fe60008700818 */
[----:B------:R-:W-:Y:S02]  /*1950*/  UIADD3.64 UR32, UR16, 0x2, URZ ;  /* 0x0000000210207897 */ /* 0x000fe4000fffe03f */
[----:B------:R-:W-:Y:S02]  /*1960*/  UIADD3.64 UR36, UR16, 0x4, URZ ;  /* 0x0000000410247897 */ /* 0x000fe4000fffe03f */
[----:B------:R-:W-:Y:S01]  /*1970*/  UIADD3.64 UR40, UR16, 0x3fe, URZ ;  /* 0x000003fe10287897 */ /* 0x000fe2000fffe03f */
[----:B-1----:R-:W-:Y:S01]  /*1980*/  ISETP.LE.AND P0, PT, R2, UR4, PT ;  /* 0x0000000402007c0c */ /* 0x002fe2000bf03270 */
[----:B------:R-:W-:-:S02]  /*1990*/  UIADD3.64 UR44, UR16, 0x400, URZ ;  /* 0x00000400102c7897 */ /* 0x000fc4000fffe03f */
[----:B------:R-:W-:Y:S02]  /*19a0*/  UIADD3.64 UR48, UR16, 0x402, URZ ;  /* 0x0000040210307897 */ /* 0x000fe4000fffe03f */
[----:B------:R-:W-:Y:S02]  /*19b0*/  UIADD3.64 UR20, UR16, 0x404, URZ ;  /* 0x0000040410147897 */ /* 0x000fe4000fffe03f */
[----:B------:R-:W-:Y:S04]  /*19c0*/  HGMMA.64x64x16.F32 R24, gdesc[UR16], R24 ;  /* 0x00e00000101879f0 */ /* 0x000fe80008700818 */
[----:B------:R-:W-:Y:S04]  /*19d0*/  HGMMA.64x64x16.F32 R24, gdesc[UR32], R24 ;  /* 0x00e00000201879f0 */ /* 0x000fe80008700818 */
[----:B------:R-:W-:Y:S04]  /*19e0*/  HGMMA.64x64x16.F32 R24, gdesc[UR36], R24 ;  /* 0x00e00000241879f0 */ /* 0x000fe80008700818 */
[----:B------:R-:W-:Y:S04]  /*19f0*/  HGMMA.64x64x16.F32 R24, gdesc[UR40], R24 ;  /* 0x00e00000281879f0 */ /* 0x000fe80008700818 */
[----:B------:R-:W-:Y:S04]  /*1a00*/  HGMMA.64x64x16.F32 R24, gdesc[UR44], R24 ;  /* 0x00e000002c1879f0 */ /* 0x000fe80008700818 */
[----:B------:R-:W-:Y:S04]  /*1a10*/  HGMMA.64x64x16.F32 R24, gdesc[UR48], R24 ;  /* 0x00e00000301879f0 */ /* 0x000fe80008700818 */
[----:B------:R-:W-:Y:S01]  /*1a20*/  HGMMA.64x64x16.F32 R24, gdesc[UR20], R24, gsb0 ;  /* 0x00e00000141879f0 */ /* 0x000fe20008000818 */
[----:B------:R-:W-:Y:S05]  /*1a30*/  @!P0 BRA `(.L_x_49) ;  /* 0xfffffffc00048947 */ /* 0x000fea000383ffff */
.L_x_47:
[C---:B-1----:R-:W-:Y:S01]  /*1a40*/  IMAD.SHL.U32 R2, R0.reuse, 0x80, RZ ;  /* 0x0000008000027824 */ /* 0x042fe200078e00ff */
[----:B------:R-:W-:Y:S02]  /*1a50*/  WARPGROUP.DEPBAR.LE gsb0, 0x0 ;  /* 0x00008000000079c5 */ /* 0x000fe40000010000 */
[----:B------:R-:W-:Y:S01]  /*1a60*/  IMAD.SHL.U32 R3, R0, 0x40, RZ ;  /* 0x0000004000037824 */ /* 0x000fe200078e00ff */
[----:B------:R-:W-:Y:S01]  /*1a70*/  BAR.SYNC.DEFER_BLOCKING 0x0 ;  /* 0x0000000000007b1d */ /* 0x000fe20000010000 */
[----:B------:R-:W-:Y:S02]  /*1a80*/  LOP3.LUT R2, R2, 0x780, RZ, 0xc0, !PT ;  /* 0x0000078002027812 */ /* 0x000fe400078ec0ff */
[----:B------:R-:W-:Y:S02]  /*1a90*/  ELECT P0, URZ, PT ;  /* 0x00000000003f782f */ /* 0x000fe40003800000 */
[----:B------:R-:W-:Y:S02]  /*1aa0*/  F2FP.F16.F32.PACK_AB R24, R25, R24 ;  /* 0x000000181918723e */ /* 0x000fe400000000ff */
[----:B----4-:R-:W-:Y:S01]  /*1ab0*/  LOP3.LUT R4, R2, 0x3800, R3, 0xf8, !PT ;  /* 0x0000380002047812 */ /* 0x010fe200078ef803 */
[----:B------:R-:W-:Y:S01]  /*1ac0*/  IMAD.SHL.U32 R2, R0, 0x10, RZ ;  /* 0x0000001000027824 */ /* 0x000fe200078e00ff */
[----:B------:R-:W-:Y:S01]  /*1ad0*/  F2FP.F16.F32.PACK_AB R25, R27, R26 ;  /* 0x0000001a1b19723e */ /* 0x000fe200000000ff */
[----:B------:R-:W-:Y:S01]  /*1ae0*/  UMOV UR13, UR11 ;  /* 0x0000000b000d7c82 */ /* 0x000fe20008000000 */
[----:B------:R-:W-:Y:S01]  /*1af0*/  F2FP.F16.F32.PACK_AB R32, R33, R32 ;  /* 0x000000202120723e */ /* 0x000fe200000000ff */
[----:B------:R-:W-:Y:S01]  /*1b00*/  UMOV UR14, UR31 ;  /* 0x0000001f000e7c82 */ /* 0x000fe20008000000 */
[----:B------:R-:W-:-:S02]  /*1b10*/  LOP3.LUT R3, R2, 0x70, RZ, 0xc0, !PT ;  /* 0x0000007002037812 */ /* 0x000fc400078ec0ff */
[----:B------:R-:W-:Y:S02]  /*1b20*/  F2FP.F16.F32.PACK_AB R26, R29, R28 ;  /* 0x0000001c1d1a723e */ /* 0x000fe400000000ff */
[----:B------:R-:W-:Y:S02]  /*1b30*/  LOP3.LUT R3, R3, 0x10, R0, 0x78, !PT ;  /* 0x0000001003037812 */ /* 0x000fe400078e7800 */
[----:B------:R-:W-:Y:S02]  /*1b40*/  F2FP.F16.F32.PACK_AB R27, R31, R30 ;  /* 0x0000001e1f1b723e */ /* 0x000fe400000000ff */
[----:B------:R-:W-:Y:S02]  /*1b50*/  LOP3.LUT R3, R4, R3, RZ, 0xfc, !PT ;  /* 0x0000000304037212 */ /* 0x000fe400078efcff */
[----:B------:R-:W-:Y:S02]  /*1b60*/  F2FP.F16.F32.PACK_AB R33, R35, R34 ;  /* 0x000000222321723e */ /* 0x000fe400000000ff */
[C---:B------:R-:W-:Y:S01]  /*1b70*/  LOP3.LUT R2, R3.reuse, 0x20, RZ, 0x3c, !PT ;  /* 0x0000002003027812 */ /* 0x040fe200078e3cff */
[C---:B------:R-:W-:Y:S01]  /*1b80*/  VIADD R0, R3.reuse, UR12 ;  /* 0x0000000c03007c36 */ /* 0x040fe20008000000 */
[C---:B------:R-:W-:Y:S01]  /*1b90*/  LOP3.LUT R4, R3.reuse, 0x40, RZ, 0x3c, !PT ;  /* 0x0000004003047812 */ /* 0x040fe200078e3cff */
[----:B------:R-:W1:Y:S01]  /*1ba0*/  @!P2 SYNCS.CCTL.IV [UR12+0xc000] ;  /* 0x00c00000ff00a9b1 */ /* 0x000e62000800000c */
[----:B------:R-:W-:Y:S01]  /*1bb0*/  LOP3.LUT R3, R3, 0x60, RZ, 0x3c, !PT ;  /* 0x0000006003037812 */ /* 0x000fe200078e3cff */
[----:B------:R-:W-:Y:S01]  /*1bc0*/  VIADD R2, R2, UR12 ;  /* 0x0000000c02027c36 */ /* 0x000fe20008000000 */
[----:B------:R-:W-:Y:S01]  /*1bd0*/  F2FP.F16.F32.PACK_AB R40, R41, R40 ;  /* 0x000000282928723e */ /* 0x000fe200000000ff */
[----:B------:R-:W-:Y:S01]  /*1be0*/  VIADD R4, R4, UR12 ;  /* 0x0000000c04047c36 */ /* 0x000fe20008000000 */
[----:B------:R-:W-:Y:S01]  /*1bf0*/  F2FP.F16.F32.PACK_AB R34, R37, R36 ;  /* 0x000000242522723e */ /* 0x000fe200000000ff */
[----:B------:R-:W-:Y:S01]  /*1c00*/  VIADD R3, R3, UR12 ;  /* 0x0000000c03037c36 */ /* 0x000fe20008000000 */
[----:B------:R-:W-:Y:S01]  /*1c10*/  F2FP.F16.F32.PACK_AB R35, R39, R38 ;  /* 0x000000262723723e */ /* 0x000fe200000000ff */
[----:B-1----:R-:W-:Y:S01]  /*1c20*/  STSM.16.M88.4 [R0], R24 ;  /* 0x0000001800007844 */ /* 0x002fe20000000200 */
[----:B------:R-:W-:-:S02]  /*1c30*/  F2FP.F16.F32.PACK_AB R41, R43, R42 ;  /* 0x0000002a2b29723e */ /* 0x000fc400000000ff */
[----:B------:R-:W-:Y:S01]  /*1c40*/  F2FP.F16.F32.PACK_AB R48, R49, R48 ;  /* 0x000000303130723e */ /* 0x000fe200000000ff */
[----:B------:R-:W-:Y:S01]  /*1c50*/  STSM.16.M88.4 [R2], R32 ;  /* 0x0000002002007844 */ /* 0x000fe20000000200 */
[----:B------:R-:W-:Y:S02]  /*1c60*/  F2FP.F16.F32.PACK_AB R42, R45, R44 ;  /* 0x0000002c2d2a723e */ /* 0x000fe400000000ff */
[----:B------:R-:W-:Y:S02]  /*1c70*/  F2FP.F16.F32.PACK_AB R43, R47, R46 ;  /* 0x0000002e2f2b723e */ /* 0x000fe400000000ff */
[----:B------:R-:W-:Y:S02]  /*1c80*/  F2FP.F16.F32.PACK_AB R49, R51, R50 ;  /* 0x000000323331723e */ /* 0x000fe400000000ff */
[----:B------:R-:W-:Y:S01]  /*1c90*/  F2FP.F16.F32.PACK_AB R50, R53, R52 ;  /* 0x000000343532723e */ /* 0x000fe200000000ff */
[----:B------:R-:W-:Y:S01]  /*1ca0*/  STSM.16.M88.4 [R4], R40 ;  /* 0x0000002804007844 */ /* 0x000fe20000000200 */
[----:B------:R-:W-:-:S02]  /*1cb0*/  F2FP.F16.F32.PACK_AB R51, R55, R54 ;  /* 0x000000363733723e */ /* 0x000fc400000000ff */
[----:B------:R-:W-:-:S03]  /*1cc0*/  ISETP.LT.U32.AND P0, PT, R6, 0x20, P0 ;  /* 0x000000200600780c */ /* 0x000fc60000701070 */
[----:B------:R-:W-:Y:S01]  /*1cd0*/  STSM.16.M88.4 [R3], R48 ;  /* 0x0000003003007844 */ /* 0x000fe20000000200 */
[----:B------:R1:W-:Y:S06]  /*1ce0*/  MEMBAR.ALL.CTA ;  /* 0x0000000000007992 */ /* 0x0003ec0000008000 */
[----:B-1----:R-:W1:Y:S03]  /*1cf0*/  FENCE.VIEW.ASYNC.S ;  /* 0x00000000000073c6 */ /* 0x002e660000000000 */
[----:B-1----:R-:W-:Y:S01]  /*1d00*/  VOTEU.ANY UP0, P0 ;  /* 0x00000000003f7886 */ /* 0x002fe20000000100 */
[----:B------:R-:W-:-:S04]  /*1d10*/  VOTEU.ANY UP1, P0 ;  /* 0x00000000003f7886 */ /* 0x000fc80000020100 */
[----:B--2---:R-:W-:Y:S01]  /*1d20*/  @UP0 UMOV UR4, UR54 ;  /* 0x0000003600040c82 */ /* 0x004fe20008000000 */
[----:B------:R-:W-:Y:S01]  /*1d30*/  @UP0 UMOV UR5, UR55 ;  /* 0x0000003700050c82 */ /* 0x000fe20008000000 */
[----:B------:R-:W-:Y:S06]  /*1d40*/  BAR.SYNC.DEFER_BLOCKING 0x0 ;  /* 0x0000000000007b1d */ /* 0x000fec0000010000 */
[----:B------:R1:W-:Y:S01]  /*1d50*/  @UP1 UTMASTG.2D [UR12], [UR4] ;  /* 0x0000000c040013b5 */ /* 0x0003e20008008000 */
[----:B------:R0:W-:Y:S01]  /*1d60*/  UTMACMDFLUSH ;  /* 0x00000000000079b7 */ /* 0x0001e20000000000 */
[----:B------:R-:W-:-:S04]  /*1d70*/  DEPBAR.LE SB0, 0x0 ;  /* 0x000080000000791a */ /* 0x000fc80000000000 */
[----:B------:R-:W-:Y:S06]  /*1d80*/  BAR.SYNC.DEFER_BLOCKING 0x0 ;  /* 0x0000000000007b1d */ /* 0x000fec0000010000 */
[----:B-1----:R-:W-:Y:S05]  /*1d90*/  EXIT ;  /* 0x000000000000794d */ /* 0x002fea0003800000 */
.L_x_48:
[----:B------:R-:W1:Y:S02]  /*1da0*/  SYNCS.PHASECHK.TRANS64.TRYWAIT P0, [UR12+0xc000], R2 ;  /* 0x00c00002ff0075a7 */ /* 0x000e64000800014c */
[----:B-1----:R-:W-:Y:S05]  /*1db0*/  @!P0 BRA `(.L_x_48) ;  /* 0xfffffffc00f88947 */ /* 0x002fea000383ffff */
[----:B------:R-:W-:Y:S05]  /*1dc0*/  BRA `(.L_x_50) ;  /* 0xfffffff800a47947 */ /* 0x000fea000383ffff */
.L_x_51:
[----:B------:R-:W-:-:S00]  /*1dd0*/  BRA `(.L_x_51) ;  /* 0xfffffffc00fc7947 */ /* 0x000fc0000383ffff */
[----:B------:R-:W-:-:S00]  /*1de0*/  NOP ;  /* 0x0000000000007918 */ /* 0x000fc00000000000 */
        /* <DEDUP_REMOVED lines=9> */
.L_x_52:


//--------------------- .nv.shared.gluon_wgmma    --------------------------
	.section	.nv.shared.gluon_wgmma,"aw",@nobits
	.sectionflags	@""
	.align	16
	.zero		1024


//--------------------- .nv.shared.reserved.0     --------------------------
	.section	.nv.shared.reserved.0,"aw",@nobits
	.weak		__nv_reservedSMEM_offset_0_alias
	.size		__nv_reservedSMEM_offset_0_alias, 0, 0
	.other		__nv_reservedSMEM_offset_0_alias,@"STO_CUDA_RESERVED_SHARED STV_DEFAULT"
__nv_reservedSMEM_offset_0_alias:
	.zero		0


//--------------------- .nv.constant0.gluon_wgmma --------------------------
	.section	.nv.constant0.gluon_wgmma,"a",@progbits
	.sectionflags	@""
	.align	4
.nv.constant0.gluon_wgmma:
	.zero		608


//--------------------- SYMBOLS --------------------------

	.type		.nv.reservedSmem.offset0,@object
	.size		.nv.reservedSmem.offset0,0x4
